	.target	sm_100a

	.elftype	@"ET_EXEC"


//--------------------- .note.nv.tkinfo           --------------------------
	.section	.note.nv.tkinfo,"",@"SHT_NOTE"
	.sectionflags	@"SHF_NOTE_NV_TKINFO"
	.tkinfo
        /*0018*/ 	.word	0x00000002
        /*0030*/ 	.string	""
        /*0030*/ 	.string	"ptxas"
        /*0030*/ 	.string	"Cuda compilation tools, release 13.0, V13.0.88"
        /*0030*/ 	.string	"Build cuda_13.0.r13.0/compiler.36424714_0"
        /*0030*/ 	.string	"-arch sm_100a -m 64 "



//--------------------- .note.nv.cuinfo           --------------------------
	.section	.note.nv.cuinfo,"",@"SHT_NOTE"
	.sectionflags	@"SHF_NOTE_NV_CUINFO"
        /*0018*/ 	.short	0x0002
        /*001a*/ 	.short	0x0064
        /*001c*/ 	.short	0x0082
	.zero		2


//--------------------- .nv.info                  --------------------------
	.section	.nv.info,"",@"SHT_CUDA_INFO"
	.align	4


	//----- nvinfo : EIATTR_REGCOUNT
	.align		4
        /*0000*/ 	.byte	0x04, 0x2f
        /*0002*/ 	.short	(.L_12 - .L_11)
	.align		4
.L_11:
        /*0004*/ 	.word	index@(_ZN7cutlass13device_kernelIN5flash19enable_sm80_to_sm89INS1_16FlashAttnFwdSm80INS1_25CollectiveMainloopFwdSm80ILi4ELi1ELb0EN4cute5tupleIJNS5_1CILi128EEENS7_ILi48EEENS7_ILi96EEEEEELi96ENS_6half_tEfNS_4arch4Sm80ELb1ELb0ELb0ELb1ELb0ELb1ELb1ELb1EEENS1_21CollectiveEpilogueFwdINS6_IJS8_SA_S9_EEENS6_IJNS7_ILi1EEESI_SI_EEESC_SE_Li128ELb1ELb1ELb1ELb0EEENS1_36VarlenDynamicPersistentTileSchedulerILi128ELi48ELi128ELi128ELb1ELb1ELb0ELb1ELb1ELb1EEEEEEEEEvNT_6ParamsE)
        /*0008*/ 	.word	0x00000004


	//----- nvinfo : EIATTR_FRAME_SIZE
	.align		4
.L_12:
        /*000c*/ 	.byte	0x04, 0x11
        /*000e*/ 	.short	(.L_14 - .L_13)
	.align		4
.L_13:
        /*0010*/ 	.word	index@(_ZN7cutlass13device_kernelIN5flash19enable_sm80_to_sm89INS1_16FlashAttnFwdSm80INS1_25CollectiveMainloopFwdSm80ILi4ELi1ELb0EN4cute5tupleIJNS5_1CILi128EEENS7_ILi48EEENS7_ILi96EEEEEELi96ENS_6half_tEfNS_4arch4Sm80ELb1ELb0ELb0ELb1ELb0ELb1ELb1ELb1EEENS1_21CollectiveEpilogueFwdINS6_IJS8_SA_S9_EEENS6_IJNS7_ILi1EEESI_SI_EEESC_SE_Li128ELb1ELb1ELb1ELb0EEENS1_36VarlenDynamicPersistentTileSchedulerILi128ELi48ELi128ELi128ELb1ELb1ELb0ELb1ELb1ELb1EEEEEEEEEvNT_6ParamsE)
        /*0014*/ 	.word	0x00000000


	//----- nvinfo : EIATTR_REGCOUNT
	.align		4
.L_14:
        /*0018*/ 	.byte	0x04, 0x2f
        /*001a*/ 	.short	(.L_16 - .L_15)
	.align		4
.L_15:
        /*001c*/ 	.word	index@(_ZN7cutlass13device_kernelIN5flash19enable_sm80_to_sm89INS1_16FlashAttnFwdSm80INS1_25CollectiveMainloopFwdSm80ILi4ELi1ELb0EN4cute5tupleIJNS5_1CILi128EEENS7_ILi48EEENS7_ILi96EEEEEELi96ENS_6half_tEfNS_4arch4Sm80ELb1ELb0ELb0ELb1ELb0ELb0ELb1ELb1EEENS1_21CollectiveEpilogueFwdINS6_IJS8_SA_S9_EEENS6_IJNS7_ILi1EEESI_SI_EEESC_SE_Li128ELb1ELb1ELb1ELb0EEENS1_36VarlenDynamicPersistentTileSchedulerILi128ELi48ELi128ELi128ELb1ELb1ELb0ELb1ELb1ELb1EEEEEEEEEvNT_6ParamsE)
        /*0020*/ 	.word	0x00000004


	//----- nvinfo : EIATTR_FRAME_SIZE
	.align		4
.L_16:
        /*0024*/ 	.byte	0x04, 0x11
        /*0026*/ 	.short	(.L_18 - .L_17)
	.align		4
.L_17:
        /*0028*/ 	.word	index@(_ZN7cutlass13device_kernelIN5flash19enable_sm80_to_sm89INS1_16FlashAttnFwdSm80INS1_25CollectiveMainloopFwdSm80ILi4ELi1ELb0EN4cute5tupleIJNS5_1CILi128EEENS7_ILi48EEENS7_ILi96EEEEEELi96ENS_6half_tEfNS_4arch4Sm80ELb1ELb0ELb0ELb1ELb0ELb0ELb1ELb1EEENS1_21CollectiveEpilogueFwdINS6_IJS8_SA_S9_EEENS6_IJNS7_ILi1EEESI_SI_EEESC_SE_Li128ELb1ELb1ELb1ELb0EEENS1_36VarlenDynamicPersistentTileSchedulerILi128ELi48ELi128ELi128ELb1ELb1ELb0ELb1ELb1ELb1EEEEEEEEEvNT_6ParamsE)
        /*002c*/ 	.word	0x00000000


	//----- nvinfo : EIATTR_REGCOUNT
	.align		4
.L_18:
        /*0030*/ 	.byte	0x04, 0x2f
        /*0032*/ 	.short	(.L_20 - .L_19)
	.align		4
.L_19:
        /*0034*/ 	.word	index@(_ZN7cutlass13device_kernelIN5flash19enable_sm80_to_sm89INS1_16FlashAttnFwdSm80INS1_25CollectiveMainloopFwdSm80ILi4ELi1ELb0EN4cute5tupleIJNS5_1CILi128EEENS7_ILi64EEENS7_ILi96EEEEEELi96ENS_6half_tEfNS_4arch4Sm80ELb1ELb0ELb0ELb0ELb0ELb0ELb1ELb1EEENS1_21CollectiveEpilogueFwdINS6_IJS8_SA_S9_EEENS6_IJNS7_ILi1EEESI_SI_EEESC_SE_Li128ELb0ELb1ELb1ELb0EEENS1_30DynamicPersistentTileSchedulerILi128ELi128ELb1ELb1ELb0EEEEEEEEEvNT_6ParamsE)
        /*0038*/ 	.word	0x00000004


	//----- nvinfo : EIATTR_FRAME_SIZE
	.align		4
.L_20:
        /*003c*/ 	.byte	0x04, 0x11
        /*003e*/ 	.short	(.L_22 - .L_21)
	.align		4
.L_21:
        /*0040*/ 	.word	index@(_ZN7cutlass13device_kernelIN5flash19enable_sm80_to_sm89INS1_16FlashAttnFwdSm80INS1_25CollectiveMainloopFwdSm80ILi4ELi1ELb0EN4cute5tupleIJNS5_1CILi128EEENS7_ILi64EEENS7_ILi96EEEEEELi96ENS_6half_tEfNS_4arch4Sm80ELb1ELb0ELb0ELb0ELb0ELb0ELb1ELb1EEENS1_21CollectiveEpilogueFwdINS6_IJS8_SA_S9_EEENS6_IJNS7_ILi1EEESI_SI_EEESC_SE_Li128ELb0ELb1ELb1ELb0EEENS1_30DynamicPersistentTileSchedulerILi128ELi128ELb1ELb1ELb0EEEEEEEEEvNT_6ParamsE)
        /*0044*/ 	.word	0x00000000


	//----- nvinfo : EIATTR_REGCOUNT
	.align		4
.L_22:
        /*0048*/ 	.byte	0x04, 0x2f
        /*004a*/ 	.short	(.L_24 - .L_23)
	.align		4
.L_23:
        /*004c*/ 	.word	index@(_ZN7cutlass13device_kernelIN5flash19enable_sm80_to_sm89INS1_16FlashAttnFwdSm80INS1_25CollectiveMainloopFwdSm80ILi4ELi1ELb0EN4cute5tupleIJNS5_1CILi128EEENS7_ILi48EEENS7_ILi96EEEEEELi96ENS_6half_tEfNS_4arch4Sm80ELb0ELb1ELb0ELb1ELb0ELb1ELb1ELb1EEENS1_21CollectiveEpilogueFwdINS6_IJS8_SA_S9_EEENS6_IJNS7_ILi1EEESI_SI_EEESC_SE_Li128ELb1ELb1ELb1ELb0EEENS1_36VarlenDynamicPersistentTileSchedulerILi128ELi48ELi128ELi128ELb1ELb1ELb0ELb1ELb0ELb1EEEEEEEEEvNT_6ParamsE)
        /*0050*/ 	.word	0x00000004


	//----- nvinfo : EIATTR_FRAME_SIZE
	.align		4
.L_24:
        /*0054*/ 	.byte	0x04, 0x11
        /*0056*/ 	.short	(.L_26 - .L_25)
	.align		4
.L_25:
        /*0058*/ 	.word	index@(_ZN7cutlass13device_kernelIN5flash19enable_sm80_to_sm89INS1_16FlashAttnFwdSm80INS1_25CollectiveMainloopFwdSm80ILi4ELi1ELb0EN4cute5tupleIJNS5_1CILi128EEENS7_ILi48EEENS7_ILi96EEEEEELi96ENS_6half_tEfNS_4arch4Sm80ELb0ELb1ELb0ELb1ELb0ELb1ELb1ELb1EEENS1_21CollectiveEpilogueFwdINS6_IJS8_SA_S9_EEENS6_IJNS7_ILi1EEESI_SI_EEESC_SE_Li128ELb1ELb1ELb1ELb0EEENS1_36VarlenDynamicPersistentTileSchedulerILi128ELi48ELi128ELi128ELb1ELb1ELb0ELb1ELb0ELb1EEEEEEEEEvNT_6ParamsE)
        /*005c*/ 	.word	0x00000000


	//----- nvinfo : EIATTR_REGCOUNT
	.align		4
.L_26:
        /*0060*/ 	.byte	0x04, 0x2f
        /*0062*/ 	.short	(.L_28 - .L_27)
	.align		4
.L_27:
        /*0064*/ 	.word	index@(_ZN7cutlass13device_kernelIN5flash19enable_sm80_to_sm89INS1_16FlashAttnFwdSm80INS1_25CollectiveMainloopFwdSm80ILi4ELi1ELb0EN4cute5tupleIJNS5_1CILi128EEENS7_ILi48EEENS7_ILi96EEEEEELi96ENS_6half_tEfNS_4arch4Sm80ELb0ELb1ELb0ELb1ELb0ELb0ELb1ELb1EEENS1_21CollectiveEpilogueFwdINS6_IJS8_SA_S9_EEENS6_IJNS7_ILi1EEESI_SI_EEESC_SE_Li128ELb1ELb1ELb1ELb0EEENS1_36VarlenDynamicPersistentTileSchedulerILi128ELi48ELi128ELi128ELb1ELb1ELb0ELb1ELb0ELb1EEEEEEEEEvNT_6ParamsE)
        /*0068*/ 	.word	0x00000004


	//----- nvinfo : EIATTR_FRAME_SIZE
	.align		4
.L_28:
        /*006c*/ 	.byte	0x04, 0x11
        /*006e*/ 	.short	(.L_30 - .L_29)
	.align		4
.L_29:
        /*0070*/ 	.word	index@(_ZN7cutlass13device_kernelIN5flash19enable_sm80_to_sm89INS1_16FlashAttnFwdSm80INS1_25CollectiveMainloopFwdSm80ILi4ELi1ELb0EN4cute5tupleIJNS5_1CILi128EEENS7_ILi48EEENS7_ILi96EEEEEELi96ENS_6half_tEfNS_4arch4Sm80ELb0ELb1ELb0ELb1ELb0ELb0ELb1ELb1EEENS1_21CollectiveEpilogueFwdINS6_IJS8_SA_S9_EEENS6_IJNS7_ILi1EEESI_SI_EEESC_SE_Li128ELb1ELb1ELb1ELb0EEENS1_36VarlenDynamicPersistentTileSchedulerILi128ELi48ELi128ELi128ELb1ELb1ELb0ELb1ELb0ELb1EEEEEEEEEvNT_6ParamsE)
        /*0074*/ 	.word	0x00000000


	//----- nvinfo : EIATTR_REGCOUNT
	.align		4
.L_30:
        /*0078*/ 	.byte	0x04, 0x2f
        /*007a*/ 	.short	(.L_32 - .L_31)
	.align		4
.L_31:
        /*007c*/ 	.word	index@(_ZN7cutlass13device_kernelIN5flash19enable_sm80_to_sm89INS1_16FlashAttnFwdSm80INS1_25CollectiveMainloopFwdSm80ILi4ELi1ELb0EN4cute5tupleIJNS5_1CILi128EEENS7_ILi48EEENS7_ILi96EEEEEELi96ENS_6half_tEfNS_4arch4Sm80ELb0ELb1ELb0ELb0ELb0ELb0ELb1ELb1EEENS1_21CollectiveEpilogueFwdINS6_IJS8_SA_S9_EEENS6_IJNS7_ILi1EEESI_SI_EEESC_SE_Li128ELb0ELb1ELb1ELb0EEENS1_19SingleTileSchedulerILb0ELb1ELb1ELi128EEEEEEEEEvNT_6ParamsE)
        /*0080*/ 	.word	0x00000004


	//----- nvinfo : EIATTR_FRAME_SIZE
	.align		4
.L_32:
        /*0084*/ 	.byte	0x04, 0x11
        /*0086*/ 	.short	(.L_34 - .L_33)
	.align		4
.L_33:
        /*0088*/ 	.word	index@(_ZN7cutlass13device_kernelIN5flash19enable_sm80_to_sm89INS1_16FlashAttnFwdSm80INS1_25CollectiveMainloopFwdSm80ILi4ELi1ELb0EN4cute5tupleIJNS5_1CILi128EEENS7_ILi48EEENS7_ILi96EEEEEELi96ENS_6half_tEfNS_4arch4Sm80ELb0ELb1ELb0ELb0ELb0ELb0ELb1ELb1EEENS1_21CollectiveEpilogueFwdINS6_IJS8_SA_S9_EEENS6_IJNS7_ILi1EEESI_SI_EEESC_SE_Li128ELb0ELb1ELb1ELb0EEENS1_19SingleTileSchedulerILb0ELb1ELb1ELi128EEEEEEEEEvNT_6ParamsE)
        /*008c*/ 	.word	0x00000000


	//----- nvinfo : EIATTR_REGCOUNT
	.align		4
.L_34:
        /*0090*/ 	.byte	0x04, 0x2f
        /*0092*/ 	.short	(.L_36 - .L_35)
	.align		4
.L_35:
        /*0094*/ 	.word	index@(_ZN7cutlass13device_kernelIN5flash19enable_sm80_to_sm89INS1_16FlashAttnFwdSm80INS1_25CollectiveMainloopFwdSm80ILi4ELi1ELb0EN4cute5tupleIJNS5_1CILi128EEENS7_ILi48EEENS7_ILi96EEEEEELi96ENS_6half_tEfNS_4arch4Sm80ELb0ELb0ELb0ELb1ELb0ELb1ELb1ELb1EEENS1_21CollectiveEpilogueFwdINS6_IJS8_SA_S9_EEENS6_IJNS7_ILi1EEESI_SI_EEESC_SE_Li128ELb1ELb1ELb1ELb0EEENS1_36VarlenDynamicPersistentTileSchedulerILi128ELi48ELi128ELi128ELb1ELb1ELb0ELb0ELb1ELb1EEEEEEEEEvNT_6ParamsE)
        /*0098*/ 	.word	0x00000004


	//----- nvinfo : EIATTR_FRAME_SIZE
	.align		4
.L_36:
        /*009c*/ 	.byte	0x04, 0x11
        /*009e*/ 	.short	(.L_38 - .L_37)
	.align		4
.L_37:
        /*00a0*/ 	.word	index@(_ZN7cutlass13device_kernelIN5flash19enable_sm80_to_sm89INS1_16FlashAttnFwdSm80INS1_25CollectiveMainloopFwdSm80ILi4ELi1ELb0EN4cute5tupleIJNS5_1CILi128EEENS7_ILi48EEENS7_ILi96EEEEEELi96ENS_6half_tEfNS_4arch4Sm80ELb0ELb0ELb0ELb1ELb0ELb1ELb1ELb1EEENS1_21CollectiveEpilogueFwdINS6_IJS8_SA_S9_EEENS6_IJNS7_ILi1EEESI_SI_EEESC_SE_Li128ELb1ELb1ELb1ELb0EEENS1_36VarlenDynamicPersistentTileSchedulerILi128ELi48ELi128ELi128ELb1ELb1ELb0ELb0ELb1ELb1EEEEEEEEEvNT_6ParamsE)
        /*00a4*/ 	.word	0x00000000


	//----- nvinfo : EIATTR_REGCOUNT
	.align		4
.L_38:
        /*00a8*/ 	.byte	0x04, 0x2f
        /*00aa*/ 	.short	(.L_40 - .L_39)
	.align		4
.L_39:
        /*00ac*/ 	.word	index@(_ZN7cutlass13device_kernelIN5flash19enable_sm80_to_sm89INS1_16FlashAttnFwdSm80INS1_25CollectiveMainloopFwdSm80ILi4ELi1ELb0EN4cute5tupleIJNS5_1CILi128EEENS7_ILi48EEENS7_ILi96EEEEEELi96ENS_6half_tEfNS_4arch4Sm80ELb0ELb0ELb0ELb1ELb0ELb0ELb1ELb1EEENS1_21CollectiveEpilogueFwdINS6_IJS8_SA_S9_EEENS6_IJNS7_ILi1EEESI_SI_EEESC_SE_Li128ELb1ELb1ELb1ELb0EEENS1_36VarlenDynamicPersistentTileSchedulerILi128ELi48ELi128ELi128ELb1ELb1ELb0ELb0ELb1ELb1EEEEEEEEEvNT_6ParamsE)
        /*00b0*/ 	.word	0x00000004


	//----- nvinfo : EIATTR_FRAME_SIZE
	.align		4
.L_40:
        /*00b4*/ 	.byte	0x04, 0x11
        /*00b6*/ 	.short	(.L_42 - .L_41)
	.align		4
.L_41:
        /*00b8*/ 	.word	index@(_ZN7cutlass13device_kernelIN5flash19enable_sm80_to_sm89INS1_16FlashAttnFwdSm80INS1_25CollectiveMainloopFwdSm80ILi4ELi1ELb0EN4cute5tupleIJNS5_1CILi128EEENS7_ILi48EEENS7_ILi96EEEEEELi96ENS_6half_tEfNS_4arch4Sm80ELb0ELb0ELb0ELb1ELb0ELb0ELb1ELb1EEENS1_21CollectiveEpilogueFwdINS6_IJS8_SA_S9_EEENS6_IJNS7_ILi1EEESI_SI_EEESC_SE_Li128ELb1ELb1ELb1ELb0EEENS1_36VarlenDynamicPersistentTileSchedulerILi128ELi48ELi128ELi128ELb1ELb1ELb0ELb0ELb1ELb1EEEEEEEEEvNT_6ParamsE)
        /*00bc*/ 	.word	0x00000000


	//----- nvinfo : EIATTR_REGCOUNT
	.align		4
.L_42:
        /*00c0*/ 	.byte	0x04, 0x2f
        /*00c2*/ 	.short	(.L_44 - .L_43)
	.align		4
.L_43:
        /*00c4*/ 	.word	index@(_ZN7cutlass13device_kernelIN5flash19enable_sm80_to_sm89INS1_16FlashAttnFwdSm80INS1_25CollectiveMainloopFwdSm80ILi4ELi1ELb0EN4cute5tupleIJNS5_1CILi128EEENS7_ILi64EEENS7_ILi96EEEEEELi96ENS_6half_tEfNS_4arch4Sm80ELb0ELb0ELb0ELb0ELb0ELb0ELb1ELb1EEENS1_21CollectiveEpilogueFwdINS6_IJS8_SA_S9_EEENS6_IJNS7_ILi1EEESI_SI_EEESC_SE_Li128ELb0ELb1ELb1ELb0EEENS1_19SingleTileSchedulerILb0ELb1ELb1ELi128EEEEEEEEEvNT_6ParamsE)
        /*00c8*/ 	.word	0x00000004


	//----- nvinfo : EIATTR_FRAME_SIZE
	.align		4
.L_44:
        /*00cc*/ 	.byte	0x04, 0x11
        /*00ce*/ 	.short	(.L_46 - .L_45)
	.align		4
.L_45:
        /*00d0*/ 	.word	index@(_ZN7cutlass13device_kernelIN5flash19enable_sm80_to_sm89INS1_16FlashAttnFwdSm80INS1_25CollectiveMainloopFwdSm80ILi4ELi1ELb0EN4cute5tupleIJNS5_1CILi128EEENS7_ILi64EEENS7_ILi96EEEEEELi96ENS_6half_tEfNS_4arch4Sm80ELb0ELb0ELb0ELb0ELb0ELb0ELb1ELb1EEENS1_21CollectiveEpilogueFwdINS6_IJS8_SA_S9_EEENS6_IJNS7_ILi1EEESI_SI_EEESC_SE_Li128ELb0ELb1ELb1ELb0EEENS1_19SingleTileSchedulerILb0ELb1ELb1ELi128EEEEEEEEEvNT_6ParamsE)
        /*00d4*/ 	.word	0x00000000


	//----- nvinfo : EIATTR_MIN_STACK_SIZE
	.align		4
.L_46:
        /*00d8*/ 	.byte	0x04, 0x12
        /*00da*/ 	.short	(.L_48 - .L_47)
	.align		4
.L_47:
        /*00dc*/ 	.word	index@(_ZN7cutlass13device_kernelIN5flash19enable_sm80_to_sm89INS1_16FlashAttnFwdSm80INS1_25CollectiveMainloopFwdSm80ILi4ELi1ELb0EN4cute5tupleIJNS5_1CILi128EEENS7_ILi64EEENS7_ILi96EEEEEELi96ENS_6half_tEfNS_4arch4Sm80ELb0ELb0ELb0ELb0ELb0ELb0ELb1ELb1EEENS1_21CollectiveEpilogueFwdINS6_IJS8_SA_S9_EEENS6_IJNS7_ILi1EEESI_SI_EEESC_SE_Li128ELb0ELb1ELb1ELb0EEENS1_19SingleTileSchedulerILb0ELb1ELb1ELi128EEEEEEEEEvNT_6ParamsE)
        /*00e0*/ 	.word	0x00000000


	//----- nvinfo : EIATTR_MIN_STACK_SIZE
	.align		4
.L_48:
        /*00e4*/ 	.byte	0x04, 0x12
        /*00e6*/ 	.short	(.L_50 - .L_49)
	.align		4
.L_49:
        /*00e8*/ 	.word	index@(_ZN7cutlass13device_kernelIN5flash19enable_sm80_to_sm89INS1_16FlashAttnFwdSm80INS1_25CollectiveMainloopFwdSm80ILi4ELi1ELb0EN4cute5tupleIJNS5_1CILi128EEENS7_ILi48EEENS7_ILi96EEEEEELi96ENS_6half_tEfNS_4arch4Sm80ELb0ELb0ELb0ELb1ELb0ELb0ELb1ELb1EEENS1_21CollectiveEpilogueFwdINS6_IJS8_SA_S9_EEENS6_IJNS7_ILi1EEESI_SI_EEESC_SE_Li128ELb1ELb1ELb1ELb0EEENS1_36VarlenDynamicPersistentTileSchedulerILi128ELi48ELi128ELi128ELb1ELb1ELb0ELb0ELb1ELb1EEEEEEEEEvNT_6ParamsE)
        /*00ec*/ 	.word	0x00000000


	//----- nvinfo : EIATTR_MIN_STACK_SIZE
	.align		4
.L_50:
        /*00f0*/ 	.byte	0x04, 0x12
        /*00f2*/ 	.short	(.L_52 - .L_51)
	.align		4
.L_51:
        /*00f4*/ 	.word	index@(_ZN7cutlass13device_kernelIN5flash19enable_sm80_to_sm89INS1_16FlashAttnFwdSm80INS1_25CollectiveMainloopFwdSm80ILi4ELi1ELb0EN4cute5tupleIJNS5_1CILi128EEENS7_ILi48EEENS7_ILi96EEEEEELi96ENS_6half_tEfNS_4arch4Sm80ELb0ELb0ELb0ELb1ELb0ELb1ELb1ELb1EEENS1_21CollectiveEpilogueFwdINS6_IJS8_SA_S9_EEENS6_IJNS7_ILi1EEESI_SI_EEESC_SE_Li128ELb1ELb1ELb1ELb0EEENS1_36VarlenDynamicPersistentTileSchedulerILi128ELi48ELi128ELi128ELb1ELb1ELb0ELb0ELb1ELb1EEEEEEEEEvNT_6ParamsE)
        /*00f8*/ 	.word	0x00000000


	//----- nvinfo : EIATTR_MIN_STACK_SIZE
	.align		4
.L_52:
        /*00fc*/ 	.byte	0x04, 0x12
        /*00fe*/ 	.short	(.L_54 - .L_53)
	.align		4
.L_53:
        /*0100*/ 	.word	index@(_ZN7cutlass13device_kernelIN5flash19enable_sm80_to_sm89INS1_16FlashAttnFwdSm80INS1_25CollectiveMainloopFwdSm80ILi4ELi1ELb0EN4cute5tupleIJNS5_1CILi128EEENS7_ILi48EEENS7_ILi96EEEEEELi96ENS_6half_tEfNS_4arch4Sm80ELb0ELb1ELb0ELb0ELb0ELb0ELb1ELb1EEENS1_21CollectiveEpilogueFwdINS6_IJS8_SA_S9_EEENS6_IJNS7_ILi1EEESI_SI_EEESC_SE_Li128ELb0ELb1ELb1ELb0EEENS1_19SingleTileSchedulerILb0ELb1ELb1ELi128EEEEEEEEEvNT_6ParamsE)
        /*0104*/ 	.word	0x00000000


	//----- nvinfo : EIATTR_MIN_STACK_SIZE
	.align		4
.L_54:
        /*0108*/ 	.byte	0x04, 0x12
        /*010a*/ 	.short	(.L_56 - .L_55)
	.align		4
.L_55:
        /*010c*/ 	.word	index@(_ZN7cutlass13device_kernelIN5flash19enable_sm80_to_sm89INS1_16FlashAttnFwdSm80INS1_25CollectiveMainloopFwdSm80ILi4ELi1ELb0EN4cute5tupleIJNS5_1CILi128EEENS7_ILi48EEENS7_ILi96EEEEEELi96ENS_6half_tEfNS_4arch4Sm80ELb0ELb1ELb0ELb1ELb0ELb0ELb1ELb1EEENS1_21CollectiveEpilogueFwdINS6_IJS8_SA_S9_EEENS6_IJNS7_ILi1EEESI_SI_EEESC_SE_Li128ELb1ELb1ELb1ELb0EEENS1_36VarlenDynamicPersistentTileSchedulerILi128ELi48ELi128ELi128ELb1ELb1ELb0ELb1ELb0ELb1EEEEEEEEEvNT_6ParamsE)
        /*0110*/ 	.word	0x00000000


	//----- nvinfo : EIATTR_MIN_STACK_SIZE
	.align		4
.L_56:
        /*0114*/ 	.byte	0x04, 0x12
        /*0116*/ 	.short	(.L_58 - .L_57)
	.align		4
.L_57:
        /*0118*/ 	.word	index@(_ZN7cutlass13device_kernelIN5flash19enable_sm80_to_sm89INS1_16FlashAttnFwdSm80INS1_25CollectiveMainloopFwdSm80ILi4ELi1ELb0EN4cute5tupleIJNS5_1CILi128EEENS7_ILi48EEENS7_ILi96EEEEEELi96ENS_6half_tEfNS_4arch4Sm80ELb0ELb1ELb0ELb1ELb0ELb1ELb1ELb1EEENS1_21CollectiveEpilogueFwdINS6_IJS8_SA_S9_EEENS6_IJNS7_ILi1EEESI_SI_EEESC_SE_Li128ELb1ELb1ELb1ELb0EEENS1_36VarlenDynamicPersistentTileSchedulerILi128ELi48ELi128ELi128ELb1ELb1ELb0ELb1ELb0ELb1EEEEEEEEEvNT_6ParamsE)
        /*011c*/ 	.word	0x00000000


	//----- nvinfo : EIATTR_MIN_STACK_SIZE
	.align		4
.L_58:
        /*0120*/ 	.byte	0x04, 0x12
        /*0122*/ 	.short	(.L_60 - .L_59)
	.align		4
.L_59:
        /*0124*/ 	.word	index@(_ZN7cutlass13device_kernelIN5flash19enable_sm80_to_sm89INS1_16FlashAttnFwdSm80INS1_25CollectiveMainloopFwdSm80ILi4ELi1ELb0EN4cute5tupleIJNS5_1CILi128EEENS7_ILi64EEENS7_ILi96EEEEEELi96ENS_6half_tEfNS_4arch4Sm80ELb1ELb0ELb0ELb0ELb0ELb0ELb1ELb1EEENS1_21CollectiveEpilogueFwdINS6_IJS8_SA_S9_EEENS6_IJNS7_ILi1EEESI_SI_EEESC_SE_Li128ELb0ELb1ELb1ELb0EEENS1_30DynamicPersistentTileSchedulerILi128ELi128ELb1ELb1ELb0EEEEEEEEEvNT_6ParamsE)
        /*0128*/ 	.word	0x00000000


	//----- nvinfo : EIATTR_MIN_STACK_SIZE
	.align		4
.L_60:
        /*012c*/ 	.byte	0x04, 0x12
        /*012e*/ 	.short	(.L_62 - .L_61)
	.align		4
.L_61:
        /*0130*/ 	.word	index@(_ZN7cutlass13device_kernelIN5flash19enable_sm80_to_sm89INS1_16FlashAttnFwdSm80INS1_25CollectiveMainloopFwdSm80ILi4ELi1ELb0EN4cute5tupleIJNS5_1CILi128EEENS7_ILi48EEENS7_ILi96EEEEEELi96ENS_6half_tEfNS_4arch4Sm80ELb1ELb0ELb0ELb1ELb0ELb0ELb1ELb1EEENS1_21CollectiveEpilogueFwdINS6_IJS8_SA_S9_EEENS6_IJNS7_ILi1EEESI_SI_EEESC_SE_Li128ELb1ELb1ELb1ELb0EEENS1_36VarlenDynamicPersistentTileSchedulerILi128ELi48ELi128ELi128ELb1ELb1ELb0ELb1ELb1ELb1EEEEEEEEEvNT_6ParamsE)
        /*0134*/ 	.word	0x00000000


	//----- nvinfo : EIATTR_MIN_STACK_SIZE
	.align		4
.L_62:
        /*0138*/ 	.byte	0x04, 0x12
        /*013a*/ 	.short	(.L_64 - .L_63)
	.align		4
.L_63:
        /*013c*/ 	.word	index@(_ZN7cutlass13device_kernelIN5flash19enable_sm80_to_sm89INS1_16FlashAttnFwdSm80INS1_25CollectiveMainloopFwdSm80ILi4ELi1ELb0EN4cute5tupleIJNS5_1CILi128EEENS7_ILi48EEENS7_ILi96EEEEEELi96ENS_6half_tEfNS_4arch4Sm80ELb1ELb0ELb0ELb1ELb0ELb1ELb1ELb1EEENS1_21CollectiveEpilogueFwdINS6_IJS8_SA_S9_EEENS6_IJNS7_ILi1EEESI_SI_EEESC_SE_Li128ELb1ELb1ELb1ELb0EEENS1_36VarlenDynamicPersistentTileSchedulerILi128ELi48ELi128ELi128ELb1ELb1ELb0ELb1ELb1ELb1EEEEEEEEEvNT_6ParamsE)
        /*0140*/ 	.word	0x00000000
.L_64:


//--------------------- .nv.compat                --------------------------
	.section	.nv.compat,"",@"SHT_CUDA_COMPAT_INFO"
	.align	4
        /*0000*/ 	.byte	0x02, 0x09, 0x01, 0x00, 0x02, 0x02, 0x01, 0x00, 0x02, 0x05, 0x05, 0x00, 0x03, 0x07, 0x01, 0x01
        /*0010*/ 	.byte	0x02, 0x03, 0x00, 0x00, 0x02, 0x06, 0x01, 0x00, 0x04, 0x0b, 0x08, 0x00, 0x09, 0x00, 0x00, 0x00
        /*0020*/ 	.byte	0x00, 0x00, 0x00, 0x00


//--------------------- .nv.info._ZN7cutlass13device_kernelIN5flash19enable_sm80_to_sm89INS1_16FlashAttnFwdSm80INS1_25CollectiveMainloopFwdSm80ILi4ELi1ELb0EN4cute5tupleIJNS5_1CILi128EEENS7_ILi64EEENS7_ILi96EEEEEELi96ENS_6half_tEfNS_4arch4Sm80ELb0ELb0ELb0ELb0ELb0ELb0ELb1ELb1EEENS1_21CollectiveEpilogueFwdINS6_IJS8_SA_S9_EEENS6_IJNS7_ILi1EEESI_SI_EEESC_SE_Li128ELb0ELb1ELb1ELb0EEENS1_19SingleTileSchedulerILb0ELb1ELb1ELi128EEEEEEEEEvNT_6ParamsE --------------------------
	.section	.nv.info._ZN7cutlass13device_kernelIN5flash19enable_sm80_to_sm89INS1_16FlashAttnFwdSm80INS1_25CollectiveMainloopFwdSm80ILi4ELi1ELb0EN4cute5tupleIJNS5_1CILi128EEENS7_ILi64EEENS7_ILi96EEEEEELi96ENS_6half_tEfNS_4arch4Sm80ELb0ELb0ELb0ELb0ELb0ELb0ELb1ELb1EEENS1_21CollectiveEpilogueFwdINS6_IJS8_SA_S9_EEENS6_IJNS7_ILi1EEESI_SI_EEESC_SE_Li128ELb0ELb1ELb1ELb0EEENS1_19SingleTileSchedulerILb0ELb1ELb1ELi128EEEEEEEEEvNT_6ParamsE,"",@"SHT_CUDA_INFO"
	.sectionflags	@""
	.align	4


	//----- nvinfo : EIATTR_CUDA_API_VERSION
	.align		4
        /*0000*/ 	.byte	0x04, 0x37
        /*0002*/ 	.short	(.L_66 - .L_65)
.L_65:
        /*0004*/ 	.word	0x00000082


	//----- nvinfo : EIATTR_KPARAM_INFO
	.align		4
.L_66:
        /*0008*/ 	.byte	0x04, 0x17
        /*000a*/ 	.short	(.L_68 - .L_67)
.L_67:
        /*000c*/ 	.word	0x00000000
        /*0010*/ 	.short	0x0000
        /*0012*/ 	.short	0x0000
        /*0014*/ 	.byte	0x00, 0xf0, 0x61, 0x10


	//----- nvinfo : EIATTR_SPARSE_MMA_MASK
	.align		4
.L_68:
        /*0018*/ 	.byte	0x03, 0x50
        /*001a*/ 	.short	0x0000


	//----- nvinfo : EIATTR_MAXREG_COUNT
	.align		4
        /*001c*/ 	.byte	0x03, 0x1b
        /*001e*/ 	.short	0x00ff


	//----- nvinfo : EIATTR_MERCURY_ISA_VERSION
	.align		4
        /*0020*/ 	.byte	0x03, 0x5f
        /*0022*/ 	.short	0x0101


	//----- nvinfo : EIATTR_VRC_CTA_INIT_COUNT
	.align		4
        /*0024*/ 	.byte	0x02, 0x4a
	.zero		1
	.zero		1


	//----- nvinfo : EIATTR_EXIT_INSTR_OFFSETS
	.align		4
        /*0028*/ 	.byte	0x04, 0x1c
        /*002a*/ 	.short	(.L_70 - .L_69)


	//   ....[0]....
.L_69:
        /*002c*/ 	.word	0x00000010


	//----- nvinfo : EIATTR_MAX_THREADS
	.align		4
.L_70:
        /*0030*/ 	.byte	0x04, 0x05
        /*0032*/ 	.short	(.L_72 - .L_71)
.L_71:
        /*0034*/ 	.word	0x00000080
        /*0038*/ 	.word	0x00000001
        /*003c*/ 	.word	0x00000001


	//----- nvinfo : EIATTR_CBANK_PARAM_SIZE
	.align		4
.L_72:
        /*0040*/ 	.byte	0x03, 0x19
        /*0042*/ 	.short	0x0418


	//----- nvinfo : EIATTR_PARAM_CBANK
	.align		4
        /*0044*/ 	.byte	0x04, 0x0a
        /*0046*/ 	.short	(.L_74 - .L_73)
	.align		4
.L_73:
        /*0048*/ 	.word	index@(.nv.constant0._ZN7cutlass13device_kernelIN5flash19enable_sm80_to_sm89INS1_16FlashAttnFwdSm80INS1_25CollectiveMainloopFwdSm80ILi4ELi1ELb0EN4cute5tupleIJNS5_1CILi128EEENS7_ILi64EEENS7_ILi96EEEEEELi96ENS_6half_tEfNS_4arch4Sm80ELb0ELb0ELb0ELb0ELb0ELb0ELb1ELb1EEENS1_21CollectiveEpilogueFwdINS6_IJS8_SA_S9_EEENS6_IJNS7_ILi1EEESI_SI_EEESC_SE_Li128ELb0ELb1ELb1ELb0EEENS1_19SingleTileSchedulerILb0ELb1ELb1ELi128EEEEEEEEEvNT_6ParamsE)
        /*004c*/ 	.short	0x0380
        /*004e*/ 	.short	0x0418


	//----- nvinfo : EIATTR_SW_WAR
	.align		4
.L_74:
        /*0050*/ 	.byte	0x04, 0x36
        /*0052*/ 	.short	(.L_76 - .L_75)
.L_75:
        /*0054*/ 	.word	0x00000008
.L_76:


//--------------------- .nv.info._ZN7cutlass13device_kernelIN5flash19enable_sm80_to_sm89INS1_16FlashAttnFwdSm80INS1_25CollectiveMainloopFwdSm80ILi4ELi1ELb0EN4cute5tupleIJNS5_1CILi128EEENS7_ILi48EEENS7_ILi96EEEEEELi96ENS_6half_tEfNS_4arch4Sm80ELb0ELb0ELb0ELb1ELb0ELb0ELb1ELb1EEENS1_21CollectiveEpilogueFwdINS6_IJS8_SA_S9_EEENS6_IJNS7_ILi1EEESI_SI_EEESC_SE_Li128ELb1ELb1ELb1ELb0EEENS1_36VarlenDynamicPersistentTileSchedulerILi128ELi48ELi128ELi128ELb1ELb1ELb0ELb0ELb1ELb1EEEEEEEEEvNT_6ParamsE --------------------------
	.section	.nv.info._ZN7cutlass13device_kernelIN5flash19enable_sm80_to_sm89INS1_16FlashAttnFwdSm80INS1_25CollectiveMainloopFwdSm80ILi4ELi1ELb0EN4cute5tupleIJNS5_1CILi128EEENS7_ILi48EEENS7_ILi96EEEEEELi96ENS_6half_tEfNS_4arch4Sm80ELb0ELb0ELb0ELb1ELb0ELb0ELb1ELb1EEENS1_21CollectiveEpilogueFwdINS6_IJS8_SA_S9_EEENS6_IJNS7_ILi1EEESI_SI_EEESC_SE_Li128ELb1ELb1ELb1ELb0EEENS1_36VarlenDynamicPersistentTileSchedulerILi128ELi48ELi128ELi128ELb1ELb1ELb0ELb0ELb1ELb1EEEEEEEEEvNT_6ParamsE,"",@"SHT_CUDA_INFO"
	.sectionflags	@""
	.align	4


	//----- nvinfo : EIATTR_CUDA_API_VERSION
	.align		4
        /*0000*/ 	.byte	0x04, 0x37
        /*0002*/ 	.short	(.L_78 - .L_77)
.L_77:
        /*0004*/ 	.word	0x00000082


	//----- nvinfo : EIATTR_KPARAM_INFO
	.align		4
.L_78:
        /*0008*/ 	.byte	0x04, 0x17
        /*000a*/ 	.short	(.L_80 - .L_79)
.L_79:
        /*000c*/ 	.word	0x00000000
        /*0010*/ 	.short	0x0000
        /*0012*/ 	.short	0x0000
        /*0014*/ 	.byte	0x00, 0xf0, 0xe1, 0x10


	//----- nvinfo : EIATTR_SPARSE_MMA_MASK
	.align		4
.L_80:
        /*0018*/ 	.byte	0x03, 0x50
        /*001a*/ 	.short	0x0000


	//----- nvinfo : EIATTR_MAXREG_COUNT
	.align		4
        /*001c*/ 	.byte	0x03, 0x1b
        /*001e*/ 	.short	0x00ff


	//----- nvinfo : EIATTR_MERCURY_ISA_VERSION
	.align		4
        /*0020*/ 	.byte	0x03, 0x5f
        /*0022*/ 	.short	0x0101


	//----- nvinfo : EIATTR_VRC_CTA_INIT_COUNT
	.align		4
        /*0024*/ 	.byte	0x02, 0x4a
	.zero		1
	.zero		1


	//----- nvinfo : EIATTR_EXIT_INSTR_OFFSETS
	.align		4
        /*0028*/ 	.byte	0x04, 0x1c
        /*002a*/ 	.short	(.L_82 - .L_81)


	//   ....[0]....
.L_81:
        /*002c*/ 	.word	0x00000010


	//----- nvinfo : EIATTR_MAX_THREADS
	.align		4
.L_82:
        /*0030*/ 	.byte	0x04, 0x05
        /*0032*/ 	.short	(.L_84 - .L_83)
.L_83:
        /*0034*/ 	.word	0x00000080
        /*0038*/ 	.word	0x00000001
        /*003c*/ 	.word	0x00000001


	//----- nvinfo : EIATTR_CBANK_PARAM_SIZE
	.align		4
.L_84:
        /*0040*/ 	.byte	0x03, 0x19
        /*0042*/ 	.short	0x0438


	//----- nvinfo : EIATTR_PARAM_CBANK
	.align		4
        /*0044*/ 	.byte	0x04, 0x0a
        /*0046*/ 	.short	(.L_86 - .L_85)
	.align		4
.L_85:
        /*0048*/ 	.word	index@(.nv.constant0._ZN7cutlass13device_kernelIN5flash19enable_sm80_to_sm89INS1_16FlashAttnFwdSm80INS1_25CollectiveMainloopFwdSm80ILi4ELi1ELb0EN4cute5tupleIJNS5_1CILi128EEENS7_ILi48EEENS7_ILi96EEEEEELi96ENS_6half_tEfNS_4arch4Sm80ELb0ELb0ELb0ELb1ELb0ELb0ELb1ELb1EEENS1_21CollectiveEpilogueFwdINS6_IJS8_SA_S9_EEENS6_IJNS7_ILi1EEESI_SI_EEESC_SE_Li128ELb1ELb1ELb1ELb0EEENS1_36VarlenDynamicPersistentTileSchedulerILi128ELi48ELi128ELi128ELb1ELb1ELb0ELb0ELb1ELb1EEEEEEEEEvNT_6ParamsE)
        /*004c*/ 	.short	0x0380
        /*004e*/ 	.short	0x0438


	//----- nvinfo : EIATTR_SW_WAR
	.align		4
.L_86:
        /*0050*/ 	.byte	0x04, 0x36
        /*0052*/ 	.short	(.L_88 - .L_87)
.L_87:
        /*0054*/ 	.word	0x00000008
.L_88:


//--------------------- .nv.info._ZN7cutlass13device_kernelIN5flash19enable_sm80_to_sm89INS1_16FlashAttnFwdSm80INS1_25CollectiveMainloopFwdSm80ILi4ELi1ELb0EN4cute5tupleIJNS5_1CILi128EEENS7_ILi48EEENS7_ILi96EEEEEELi96ENS_6half_tEfNS_4arch4Sm80ELb0ELb0ELb0ELb1ELb0ELb1ELb1ELb1EEENS1_21CollectiveEpilogueFwdINS6_IJS8_SA_S9_EEENS6_IJNS7_ILi1EEESI_SI_EEESC_SE_Li128ELb1ELb1ELb1ELb0EEENS1_36VarlenDynamicPersistentTileSchedulerILi128ELi48ELi128ELi128ELb1ELb1ELb0ELb0ELb1ELb1EEEEEEEEEvNT_6ParamsE --------------------------
	.section	.nv.info._ZN7cutlass13device_kernelIN5flash19enable_sm80_to_sm89INS1_16FlashAttnFwdSm80INS1_25CollectiveMainloopFwdSm80ILi4ELi1ELb0EN4cute5tupleIJNS5_1CILi128EEENS7_ILi48EEENS7_ILi96EEEEEELi96ENS_6half_tEfNS_4arch4Sm80ELb0ELb0ELb0ELb1ELb0ELb1ELb1ELb1EEENS1_21CollectiveEpilogueFwdINS6_IJS8_SA_S9_EEENS6_IJNS7_ILi1EEESI_SI_EEESC_SE_Li128ELb1ELb1ELb1ELb0EEENS1_36VarlenDynamicPersistentTileSchedulerILi128ELi48ELi128ELi128ELb1ELb1ELb0ELb0ELb1ELb1EEEEEEEEEvNT_6ParamsE,"",@"SHT_CUDA_INFO"
	.sectionflags	@""
	.align	4


	//----- nvinfo : EIATTR_CUDA_API_VERSION
	.align		4
        /*0000*/ 	.byte	0x04, 0x37
        /*0002*/ 	.short	(.L_90 - .L_89)
.L_89:
        /*0004*/ 	.word	0x00000082


	//----- nvinfo : EIATTR_KPARAM_INFO
	.align		4
.L_90:
        /*0008*/ 	.byte	0x04, 0x17
        /*000a*/ 	.short	(.L_92 - .L_91)
.L_91:
        /*000c*/ 	.word	0x00000000
        /*0010*/ 	.short	0x0000
        /*0012*/ 	.short	0x0000
        /*0014*/ 	.byte	0x00, 0xf0, 0xe1, 0x10


	//----- nvinfo : EIATTR_SPARSE_MMA_MASK
	.align		4
.L_92:
        /*0018*/ 	.byte	0x03, 0x50
        /*001a*/ 	.short	0x0000


	//----- nvinfo : EIATTR_MAXREG_COUNT
	.align		4
        /*001c*/ 	.byte	0x03, 0x1b
        /*001e*/ 	.short	0x00ff


	//----- nvinfo : EIATTR_MERCURY_ISA_VERSION
	.align		4
        /*0020*/ 	.byte	0x03, 0x5f
        /*0022*/ 	.short	0x0101


	//----- nvinfo : EIATTR_VRC_CTA_INIT_COUNT
	.align		4
        /*0024*/ 	.byte	0x02, 0x4a
	.zero		1
	.zero		1


	//----- nvinfo : EIATTR_EXIT_INSTR_OFFSETS
	.align		4
        /*0028*/ 	.byte	0x04, 0x1c
        /*002a*/ 	.short	(.L_94 - .L_93)


	//   ....[0]....
.L_93:
        /*002c*/ 	.word	0x00000010


	//----- nvinfo : EIATTR_MAX_THREADS
	.align		4
.L_94:
        /*0030*/ 	.byte	0x04, 0x05
        /*0032*/ 	.short	(.L_96 - .L_95)
.L_95:
        /*0034*/ 	.word	0x00000080
        /*0038*/ 	.word	0x00000001
        /*003c*/ 	.word	0x00000001


	//----- nvinfo : EIATTR_CBANK_PARAM_SIZE
	.align		4
.L_96:
        /*0040*/ 	.byte	0x03, 0x19
        /*0042*/ 	.short	0x0438


	//----- nvinfo : EIATTR_PARAM_CBANK
	.align		4
        /*0044*/ 	.byte	0x04, 0x0a
        /*0046*/ 	.short	(.L_98 - .L_97)
	.align		4
.L_97:
        /*0048*/ 	.word	index@(.nv.constant0._ZN7cutlass13device_kernelIN5flash19enable_sm80_to_sm89INS1_16FlashAttnFwdSm80INS1_25CollectiveMainloopFwdSm80ILi4ELi1ELb0EN4cute5tupleIJNS5_1CILi128EEENS7_ILi48EEENS7_ILi96EEEEEELi96ENS_6half_tEfNS_4arch4Sm80ELb0ELb0ELb0ELb1ELb0ELb1ELb1ELb1EEENS1_21CollectiveEpilogueFwdINS6_IJS8_SA_S9_EEENS6_IJNS7_ILi1EEESI_SI_EEESC_SE_Li128ELb1ELb1ELb1ELb0EEENS1_36VarlenDynamicPersistentTileSchedulerILi128ELi48ELi128ELi128ELb1ELb1ELb0ELb0ELb1ELb1EEEEEEEEEvNT_6ParamsE)
        /*004c*/ 	.short	0x0380
        /*004e*/ 	.short	0x0438


	//----- nvinfo : EIATTR_SW_WAR
	.align		4
.L_98:
        /*0050*/ 	.byte	0x04, 0x36
        /*0052*/ 	.short	(.L_100 - .L_99)
.L_99:
        /*0054*/ 	.word	0x00000008
.L_100:


//--------------------- .nv.info._ZN7cutlass13device_kernelIN5flash19enable_sm80_to_sm89INS1_16FlashAttnFwdSm80INS1_25CollectiveMainloopFwdSm80ILi4ELi1ELb0EN4cute5tupleIJNS5_1CILi128EEENS7_ILi48EEENS7_ILi96EEEEEELi96ENS_6half_tEfNS_4arch4Sm80ELb0ELb1ELb0ELb0ELb0ELb0ELb1ELb1EEENS1_21CollectiveEpilogueFwdINS6_IJS8_SA_S9_EEENS6_IJNS7_ILi1EEESI_SI_EEESC_SE_Li128ELb0ELb1ELb1ELb0EEENS1_19SingleTileSchedulerILb0ELb1ELb1ELi128EEEEEEEEEvNT_6ParamsE --------------------------
	.section	.nv.info._ZN7cutlass13device_kernelIN5flash19enable_sm80_to_sm89INS1_16FlashAttnFwdSm80INS1_25CollectiveMainloopFwdSm80ILi4ELi1ELb0EN4cute5tupleIJNS5_1CILi128EEENS7_ILi48EEENS7_ILi96EEEEEELi96ENS_6half_tEfNS_4arch4Sm80ELb0ELb1ELb0ELb0ELb0ELb0ELb1ELb1EEENS1_21CollectiveEpilogueFwdINS6_IJS8_SA_S9_EEENS6_IJNS7_ILi1EEESI_SI_EEESC_SE_Li128ELb0ELb1ELb1ELb0EEENS1_19SingleTileSchedulerILb0ELb1ELb1ELi128EEEEEEEEEvNT_6ParamsE,"",@"SHT_CUDA_INFO"
	.sectionflags	@""
	.align	4


	//----- nvinfo : EIATTR_CUDA_API_VERSION
	.align		4
        /*0000*/ 	.byte	0x04, 0x37
        /*0002*/ 	.short	(.L_102 - .L_101)
.L_101:
        /*0004*/ 	.word	0x00000082


	//----- nvinfo : EIATTR_KPARAM_INFO
	.align		4
.L_102:
        /*0008*/ 	.byte	0x04, 0x17
        /*000a*/ 	.short	(.L_104 - .L_103)
.L_103:
        /*000c*/ 	.word	0x00000000
        /*0010*/ 	.short	0x0000
        /*0012*/ 	.short	0x0000
        /*0014*/ 	.byte	0x00, 0xf0, 0x61, 0x10


	//----- nvinfo : EIATTR_SPARSE_MMA_MASK
	.align		4
.L_104:
        /*0018*/ 	.byte	0x03, 0x50
        /*001a*/ 	.short	0x0000


	//----- nvinfo : EIATTR_MAXREG_COUNT
	.align		4
        /*001c*/ 	.byte	0x03, 0x1b
        /*001e*/ 	.short	0x00ff


	//----- nvinfo : EIATTR_MERCURY_ISA_VERSION
	.align		4
        /*0020*/ 	.byte	0x03, 0x5f
        /*0022*/ 	.short	0x0101


	//----- nvinfo : EIATTR_VRC_CTA_INIT_COUNT
	.align		4
        /*0024*/ 	.byte	0x02, 0x4a
	.zero		1
	.zero		1


	//----- nvinfo : EIATTR_EXIT_INSTR_OFFSETS
	.align		4
        /*0028*/ 	.byte	0x04, 0x1c
        /*002a*/ 	.short	(.L_106 - .L_105)


	//   ....[0]....
.L_105:
        /*002c*/ 	.word	0x00000010


	//----- nvinfo : EIATTR_MAX_THREADS
	.align		4
.L_106:
        /*0030*/ 	.byte	0x04, 0x05
        /*0032*/ 	.short	(.L_108 - .L_107)
.L_107:
        /*0034*/ 	.word	0x00000080
        /*0038*/ 	.word	0x00000001
        /*003c*/ 	.word	0x00000001


	//----- nvinfo : EIATTR_CBANK_PARAM_SIZE
	.align		4
.L_108:
        /*0040*/ 	.byte	0x03, 0x19
        /*0042*/ 	.short	0x0418


	//----- nvinfo : EIATTR_PARAM_CBANK
	.align		4
        /*0044*/ 	.byte	0x04, 0x0a
        /*0046*/ 	.short	(.L_110 - .L_109)
	.align		4
.L_109:
        /*0048*/ 	.word	index@(.nv.constant0._ZN7cutlass13device_kernelIN5flash19enable_sm80_to_sm89INS1_16FlashAttnFwdSm80INS1_25CollectiveMainloopFwdSm80ILi4ELi1ELb0EN4cute5tupleIJNS5_1CILi128EEENS7_ILi48EEENS7_ILi96EEEEEELi96ENS_6half_tEfNS_4arch4Sm80ELb0ELb1ELb0ELb0ELb0ELb0ELb1ELb1EEENS1_21CollectiveEpilogueFwdINS6_IJS8_SA_S9_EEENS6_IJNS7_ILi1EEESI_SI_EEESC_SE_Li128ELb0ELb1ELb1ELb0EEENS1_19SingleTileSchedulerILb0ELb1ELb1ELi128EEEEEEEEEvNT_6ParamsE)
        /*004c*/ 	.short	0x0380
        /*004e*/ 	.short	0x0418


	//----- nvinfo : EIATTR_SW_WAR
	.align		4
.L_110:
        /*0050*/ 	.byte	0x04, 0x36
        /*0052*/ 	.short	(.L_112 - .L_111)
.L_111:
        /*0054*/ 	.word	0x00000008
.L_112:


//--------------------- .nv.info._ZN7cutlass13device_kernelIN5flash19enable_sm80_to_sm89INS1_16FlashAttnFwdSm80INS1_25CollectiveMainloopFwdSm80ILi4ELi1ELb0EN4cute5tupleIJNS5_1CILi128EEENS7_ILi48EEENS7_ILi96EEEEEELi96ENS_6half_tEfNS_4arch4Sm80ELb0ELb1ELb0ELb1ELb0ELb0ELb1ELb1EEENS1_21CollectiveEpilogueFwdINS6_IJS8_SA_S9_EEENS6_IJNS7_ILi1EEESI_SI_EEESC_SE_Li128ELb1ELb1ELb1ELb0EEENS1_36VarlenDynamicPersistentTileSchedulerILi128ELi48ELi128ELi128ELb1ELb1ELb0ELb1ELb0ELb1EEEEEEEEEvNT_6ParamsE --------------------------
	.section	.nv.info._ZN7cutlass13device_kernelIN5flash19enable_sm80_to_sm89INS1_16FlashAttnFwdSm80INS1_25CollectiveMainloopFwdSm80ILi4ELi1ELb0EN4cute5tupleIJNS5_1CILi128EEENS7_ILi48EEENS7_ILi96EEEEEELi96ENS_6half_tEfNS_4arch4Sm80ELb0ELb1ELb0ELb1ELb0ELb0ELb1ELb1EEENS1_21CollectiveEpilogueFwdINS6_IJS8_SA_S9_EEENS6_IJNS7_ILi1EEESI_SI_EEESC_SE_Li128ELb1ELb1ELb1ELb0EEENS1_36VarlenDynamicPersistentTileSchedulerILi128ELi48ELi128ELi128ELb1ELb1ELb0ELb1ELb0ELb1EEEEEEEEEvNT_6ParamsE,"",@"SHT_CUDA_INFO"
	.sectionflags	@""
	.align	4


	//----- nvinfo : EIATTR_CUDA_API_VERSION
	.align		4
        /*0000*/ 	.byte	0x04, 0x37
        /*0002*/ 	.short	(.L_114 - .L_113)
.L_113:
        /*0004*/ 	.word	0x00000082


	//----- nvinfo : EIATTR_KPARAM_INFO
	.align		4
.L_114:
        /*0008*/ 	.byte	0x04, 0x17
        /*000a*/ 	.short	(.L_116 - .L_115)
.L_115:
        /*000c*/ 	.word	0x00000000
        /*0010*/ 	.short	0x0000
        /*0012*/ 	.short	0x0000
        /*0014*/ 	.byte	0x00, 0xf0, 0xe1, 0x10


	//----- nvinfo : EIATTR_SPARSE_MMA_MASK
	.align		4
.L_116:
        /*0018*/ 	.byte	0x03, 0x50
        /*001a*/ 	.short	0x0000


	//----- nvinfo : EIATTR_MAXREG_COUNT
	.align		4
        /*001c*/ 	.byte	0x03, 0x1b
        /*001e*/ 	.short	0x00ff


	//----- nvinfo : EIATTR_MERCURY_ISA_VERSION
	.align		4
        /*0020*/ 	.byte	0x03, 0x5f
        /*0022*/ 	.short	0x0101


	//----- nvinfo : EIATTR_VRC_CTA_INIT_COUNT
	.align		4
        /*0024*/ 	.byte	0x02, 0x4a
	.zero		1
	.zero		1


	//----- nvinfo : EIATTR_EXIT_INSTR_OFFSETS
	.align		4
        /*0028*/ 	.byte	0x04, 0x1c
        /*002a*/ 	.short	(.L_118 - .L_117)


	//   ....[0]....
.L_117:
        /*002c*/ 	.word	0x00000010


	//----- nvinfo : EIATTR_MAX_THREADS
	.align		4
.L_118:
        /*0030*/ 	.byte	0x04, 0x05
        /*0032*/ 	.short	(.L_120 - .L_119)
.L_119:
        /*0034*/ 	.word	0x00000080
        /*0038*/ 	.word	0x00000001
        /*003c*/ 	.word	0x00000001


	//----- nvinfo : EIATTR_CBANK_PARAM_SIZE
	.align		4
.L_120:
        /*0040*/ 	.byte	0x03, 0x19
        /*0042*/ 	.short	0x0438


	//----- nvinfo : EIATTR_PARAM_CBANK
	.align		4
        /*0044*/ 	.byte	0x04, 0x0a
        /*0046*/ 	.short	(.L_122 - .L_121)
	.align		4
.L_121:
        /*0048*/ 	.word	index@(.nv.constant0._ZN7cutlass13device_kernelIN5flash19enable_sm80_to_sm89INS1_16FlashAttnFwdSm80INS1_25CollectiveMainloopFwdSm80ILi4ELi1ELb0EN4cute5tupleIJNS5_1CILi128EEENS7_ILi48EEENS7_ILi96EEEEEELi96ENS_6half_tEfNS_4arch4Sm80ELb0ELb1ELb0ELb1ELb0ELb0ELb1ELb1EEENS1_21CollectiveEpilogueFwdINS6_IJS8_SA_S9_EEENS6_IJNS7_ILi1EEESI_SI_EEESC_SE_Li128ELb1ELb1ELb1ELb0EEENS1_36VarlenDynamicPersistentTileSchedulerILi128ELi48ELi128ELi128ELb1ELb1ELb0ELb1ELb0ELb1EEEEEEEEEvNT_6ParamsE)
        /*004c*/ 	.short	0x0380
        /*004e*/ 	.short	0x0438


	//----- nvinfo : EIATTR_SW_WAR
	.align		4
.L_122:
        /*0050*/ 	.byte	0x04, 0x36
        /*0052*/ 	.short	(.L_124 - .L_123)
.L_123:
        /*0054*/ 	.word	0x00000008
.L_124:


//--------------------- .nv.info._ZN7cutlass13device_kernelIN5flash19enable_sm80_to_sm89INS1_16FlashAttnFwdSm80INS1_25CollectiveMainloopFwdSm80ILi4ELi1ELb0EN4cute5tupleIJNS5_1CILi128EEENS7_ILi48EEENS7_ILi96EEEEEELi96ENS_6half_tEfNS_4arch4Sm80ELb0ELb1ELb0ELb1ELb0ELb1ELb1ELb1EEENS1_21CollectiveEpilogueFwdINS6_IJS8_SA_S9_EEENS6_IJNS7_ILi1EEESI_SI_EEESC_SE_Li128ELb1ELb1ELb1ELb0EEENS1_36VarlenDynamicPersistentTileSchedulerILi128ELi48ELi128ELi128ELb1ELb1ELb0ELb1ELb0ELb1EEEEEEEEEvNT_6ParamsE --------------------------
	.section	.nv.info._ZN7cutlass13device_kernelIN5flash19enable_sm80_to_sm89INS1_16FlashAttnFwdSm80INS1_25CollectiveMainloopFwdSm80ILi4ELi1ELb0EN4cute5tupleIJNS5_1CILi128EEENS7_ILi48EEENS7_ILi96EEEEEELi96ENS_6half_tEfNS_4arch4Sm80ELb0ELb1ELb0ELb1ELb0ELb1ELb1ELb1EEENS1_21CollectiveEpilogueFwdINS6_IJS8_SA_S9_EEENS6_IJNS7_ILi1EEESI_SI_EEESC_SE_Li128ELb1ELb1ELb1ELb0EEENS1_36VarlenDynamicPersistentTileSchedulerILi128ELi48ELi128ELi128ELb1ELb1ELb0ELb1ELb0ELb1EEEEEEEEEvNT_6ParamsE,"",@"SHT_CUDA_INFO"
	.sectionflags	@""
	.align	4


	//----- nvinfo : EIATTR_CUDA_API_VERSION
	.align		4
        /*0000*/ 	.byte	0x04, 0x37
        /*0002*/ 	.short	(.L_126 - .L_125)
.L_125:
        /*0004*/ 	.word	0x00000082


	//----- nvinfo : EIATTR_KPARAM_INFO
	.align		4
.L_126:
        /*0008*/ 	.byte	0x04, 0x17
        /*000a*/ 	.short	(.L_128 - .L_127)
.L_127:
        /*000c*/ 	.word	0x00000000
        /*0010*/ 	.short	0x0000
        /*0012*/ 	.short	0x0000
        /*0014*/ 	.byte	0x00, 0xf0, 0xe1, 0x10


	//----- nvinfo : EIATTR_SPARSE_MMA_MASK
	.align		4
.L_128:
        /*0018*/ 	.byte	0x03, 0x50
        /*001a*/ 	.short	0x0000


	//----- nvinfo : EIATTR_MAXREG_COUNT
	.align		4
        /*001c*/ 	.byte	0x03, 0x1b
        /*001e*/ 	.short	0x00ff


	//----- nvinfo : EIATTR_MERCURY_ISA_VERSION
	.align		4
        /*0020*/ 	.byte	0x03, 0x5f
        /*0022*/ 	.short	0x0101


	//----- nvinfo : EIATTR_VRC_CTA_INIT_COUNT
	.align		4
        /*0024*/ 	.byte	0x02, 0x4a
	.zero		1
	.zero		1


	//----- nvinfo : EIATTR_EXIT_INSTR_OFFSETS
	.align		4
        /*0028*/ 	.byte	0x04, 0x1c
        /*002a*/ 	.short	(.L_130 - .L_129)


	//   ....[0]....
.L_129:
        /*002c*/ 	.word	0x00000010


	//----- nvinfo : EIATTR_MAX_THREADS
	.align		4
.L_130:
        /*0030*/ 	.byte	0x04, 0x05
        /*0032*/ 	.short	(.L_132 - .L_131)
.L_131:
        /*0034*/ 	.word	0x00000080
        /*0038*/ 	.word	0x00000001
        /*003c*/ 	.word	0x00000001


	//----- nvinfo : EIATTR_CBANK_PARAM_SIZE
	.align		4
.L_132:
        /*0040*/ 	.byte	0x03, 0x19
        /*0042*/ 	.short	0x0438


	//----- nvinfo : EIATTR_PARAM_CBANK
	.align		4
        /*0044*/ 	.byte	0x04, 0x0a
        /*0046*/ 	.short	(.L_134 - .L_133)
	.align		4
.L_133:
        /*0048*/ 	.word	index@(.nv.constant0._ZN7cutlass13device_kernelIN5flash19enable_sm80_to_sm89INS1_16FlashAttnFwdSm80INS1_25CollectiveMainloopFwdSm80ILi4ELi1ELb0EN4cute5tupleIJNS5_1CILi128EEENS7_ILi48EEENS7_ILi96EEEEEELi96ENS_6half_tEfNS_4arch4Sm80ELb0ELb1ELb0ELb1ELb0ELb1ELb1ELb1EEENS1_21CollectiveEpilogueFwdINS6_IJS8_SA_S9_EEENS6_IJNS7_ILi1EEESI_SI_EEESC_SE_Li128ELb1ELb1ELb1ELb0EEENS1_36VarlenDynamicPersistentTileSchedulerILi128ELi48ELi128ELi128ELb1ELb1ELb0ELb1ELb0ELb1EEEEEEEEEvNT_6ParamsE)
        /*004c*/ 	.short	0x0380
        /*004e*/ 	.short	0x0438


	//----- nvinfo : EIATTR_SW_WAR
	.align		4
.L_134:
        /*0050*/ 	.byte	0x04, 0x36
        /*0052*/ 	.short	(.L_136 - .L_135)
.L_135:
        /*0054*/ 	.word	0x00000008
.L_136:


//--------------------- .nv.info._ZN7cutlass13device_kernelIN5flash19enable_sm80_to_sm89INS1_16FlashAttnFwdSm80INS1_25CollectiveMainloopFwdSm80ILi4ELi1ELb0EN4cute5tupleIJNS5_1CILi128EEENS7_ILi64EEENS7_ILi96EEEEEELi96ENS_6half_tEfNS_4arch4Sm80ELb1ELb0ELb0ELb0ELb0ELb0ELb1ELb1EEENS1_21CollectiveEpilogueFwdINS6_IJS8_SA_S9_EEENS6_IJNS7_ILi1EEESI_SI_EEESC_SE_Li128ELb0ELb1ELb1ELb0EEENS1_30DynamicPersistentTileSchedulerILi128ELi128ELb1ELb1ELb0EEEEEEEEEvNT_6ParamsE --------------------------
	.section	.nv.info._ZN7cutlass13device_kernelIN5flash19enable_sm80_to_sm89INS1_16FlashAttnFwdSm80INS1_25CollectiveMainloopFwdSm80ILi4ELi1ELb0EN4cute5tupleIJNS5_1CILi128EEENS7_ILi64EEENS7_ILi96EEEEEELi96ENS_6half_tEfNS_4arch4Sm80ELb1ELb0ELb0ELb0ELb0ELb0ELb1ELb1EEENS1_21CollectiveEpilogueFwdINS6_IJS8_SA_S9_EEENS6_IJNS7_ILi1EEESI_SI_EEESC_SE_Li128ELb0ELb1ELb1ELb0EEENS1_30DynamicPersistentTileSchedulerILi128ELi128ELb1ELb1ELb0EEEEEEEEEvNT_6ParamsE,"",@"SHT_CUDA_INFO"
	.sectionflags	@""
	.align	4


	//----- nvinfo : EIATTR_CUDA_API_VERSION
	.align		4
        /*0000*/ 	.byte	0x04, 0x37
        /*0002*/ 	.short	(.L_138 - .L_137)
.L_137:
        /*0004*/ 	.word	0x00000082


	//----- nvinfo : EIATTR_KPARAM_INFO
	.align		4
.L_138:
        /*0008*/ 	.byte	0x04, 0x17
        /*000a*/ 	.short	(.L_140 - .L_139)
.L_139:
        /*000c*/ 	.word	0x00000000
        /*0010*/ 	.short	0x0000
        /*0012*/ 	.short	0x0000
        /*0014*/ 	.byte	0x00, 0xf0, 0xa1, 0x10


	//----- nvinfo : EIATTR_SPARSE_MMA_MASK
	.align		4
.L_140:
        /*0018*/ 	.byte	0x03, 0x50
        /*001a*/ 	.short	0x0000


	//----- nvinfo : EIATTR_MAXREG_COUNT
	.align		4
        /*001c*/ 	.byte	0x03, 0x1b
        /*001e*/ 	.short	0x00ff


	//----- nvinfo : EIATTR_MERCURY_ISA_VERSION
	.align		4
        /*0020*/ 	.byte	0x03, 0x5f
        /*0022*/ 	.short	0x0101


	//----- nvinfo : EIATTR_VRC_CTA_INIT_COUNT
	.align		4
        /*0024*/ 	.byte	0x02, 0x4a
	.zero		1
	.zero		1


	//----- nvinfo : EIATTR_EXIT_INSTR_OFFSETS
	.align		4
        /*0028*/ 	.byte	0x04, 0x1c
        /*002a*/ 	.short	(.L_142 - .L_141)


	//   ....[0]....
.L_141:
        /*002c*/ 	.word	0x00000010


	//----- nvinfo : EIATTR_MAX_THREADS
	.align		4
.L_142:
        /*0030*/ 	.byte	0x04, 0x05
        /*0032*/ 	.short	(.L_144 - .L_143)
.L_143:
        /*0034*/ 	.word	0x00000080
        /*0038*/ 	.word	0x00000001
        /*003c*/ 	.word	0x00000001


	//----- nvinfo : EIATTR_CBANK_PARAM_SIZE
	.align		4
.L_144:
        /*0040*/ 	.byte	0x03, 0x19
        /*0042*/ 	.short	0x0428


	//----- nvinfo : EIATTR_PARAM_CBANK
	.align		4
        /*0044*/ 	.byte	0x04, 0x0a
        /*0046*/ 	.short	(.L_146 - .L_145)
	.align		4
.L_145:
        /*0048*/ 	.word	index@(.nv.constant0._ZN7cutlass13device_kernelIN5flash19enable_sm80_to_sm89INS1_16FlashAttnFwdSm80INS1_25CollectiveMainloopFwdSm80ILi4ELi1ELb0EN4cute5tupleIJNS5_1CILi128EEENS7_ILi64EEENS7_ILi96EEEEEELi96ENS_6half_tEfNS_4arch4Sm80ELb1ELb0ELb0ELb0ELb0ELb0ELb1ELb1EEENS1_21CollectiveEpilogueFwdINS6_IJS8_SA_S9_EEENS6_IJNS7_ILi1EEESI_SI_EEESC_SE_Li128ELb0ELb1ELb1ELb0EEENS1_30DynamicPersistentTileSchedulerILi128ELi128ELb1ELb1ELb0EEEEEEEEEvNT_6ParamsE)
        /*004c*/ 	.short	0x0380
        /*004e*/ 	.short	0x0428


	//----- nvinfo : EIATTR_SW_WAR
	.align		4
.L_146:
        /*0050*/ 	.byte	0x04, 0x36
        /*0052*/ 	.short	(.L_148 - .L_147)
.L_147:
        /*0054*/ 	.word	0x00000008
.L_148:


//--------------------- .nv.info._ZN7cutlass13device_kernelIN5flash19enable_sm80_to_sm89INS1_16FlashAttnFwdSm80INS1_25CollectiveMainloopFwdSm80ILi4ELi1ELb0EN4cute5tupleIJNS5_1CILi128EEENS7_ILi48EEENS7_ILi96EEEEEELi96ENS_6half_tEfNS_4arch4Sm80ELb1ELb0ELb0ELb1ELb0ELb0ELb1ELb1EEENS1_21CollectiveEpilogueFwdINS6_IJS8_SA_S9_EEENS6_IJNS7_ILi1EEESI_SI_EEESC_SE_Li128ELb1ELb1ELb1ELb0EEENS1_36VarlenDynamicPersistentTileSchedulerILi128ELi48ELi128ELi128ELb1ELb1ELb0ELb1ELb1ELb1EEEEEEEEEvNT_6ParamsE --------------------------
	.section	.nv.info._ZN7cutlass13device_kernelIN5flash19enable_sm80_to_sm89INS1_16FlashAttnFwdSm80INS1_25CollectiveMainloopFwdSm80ILi4ELi1ELb0EN4cute5tupleIJNS5_1CILi128EEENS7_ILi48EEENS7_ILi96EEEEEELi96ENS_6half_tEfNS_4arch4Sm80ELb1ELb0ELb0ELb1ELb0ELb0ELb1ELb1EEENS1_21CollectiveEpilogueFwdINS6_IJS8_SA_S9_EEENS6_IJNS7_ILi1EEESI_SI_EEESC_SE_Li128ELb1ELb1ELb1ELb0EEENS1_36VarlenDynamicPersistentTileSchedulerILi128ELi48ELi128ELi128ELb1ELb1ELb0ELb1ELb1ELb1EEEEEEEEEvNT_6ParamsE,"",@"SHT_CUDA_INFO"
	.sectionflags	@""
	.align	4


	//----- nvinfo : EIATTR_CUDA_API_VERSION
	.align		4
        /*0000*/ 	.byte	0x04, 0x37
        /*0002*/ 	.short	(.L_150 - .L_149)
.L_149:
        /*0004*/ 	.word	0x00000082


	//----- nvinfo : EIATTR_KPARAM_INFO
	.align		4
.L_150:
        /*0008*/ 	.byte	0x04, 0x17
        /*000a*/ 	.short	(.L_152 - .L_151)
.L_151:
        /*000c*/ 	.word	0x00000000
        /*0010*/ 	.short	0x0000
        /*0012*/ 	.short	0x0000
        /*0014*/ 	.byte	0x00, 0xf0, 0xe1, 0x10


	//----- nvinfo : EIATTR_SPARSE_MMA_MASK
	.align		4
.L_152:
        /*0018*/ 	.byte	0x03, 0x50
        /*001a*/ 	.short	0x0000


	//----- nvinfo : EIATTR_MAXREG_COUNT
	.align		4
        /*001c*/ 	.byte	0x03, 0x1b
        /*001e*/ 	.short	0x00ff


	//----- nvinfo : EIATTR_MERCURY_ISA_VERSION
	.align		4
        /*0020*/ 	.byte	0x03, 0x5f
        /*0022*/ 	.short	0x0101


	//----- nvinfo : EIATTR_VRC_CTA_INIT_COUNT
	.align		4
        /*0024*/ 	.byte	0x02, 0x4a
	.zero		1
	.zero		1


	//----- nvinfo : EIATTR_EXIT_INSTR_OFFSETS
	.align		4
        /*0028*/ 	.byte	0x04, 0x1c
        /*002a*/ 	.short	(.L_154 - .L_153)


	//   ....[0]....
.L_153:
        /*002c*/ 	.word	0x00000010


	//----- nvinfo : EIATTR_MAX_THREADS
	.align		4
.L_154:
        /*0030*/ 	.byte	0x04, 0x05
        /*0032*/ 	.short	(.L_156 - .L_155)
.L_155:
        /*0034*/ 	.word	0x00000080
        /*0038*/ 	.word	0x00000001
        /*003c*/ 	.word	0x00000001


	//----- nvinfo : EIATTR_CBANK_PARAM_SIZE
	.align		4
.L_156:
        /*0040*/ 	.byte	0x03, 0x19
        /*0042*/ 	.short	0x0438


	//----- nvinfo : EIATTR_PARAM_CBANK
	.align		4
        /*0044*/ 	.byte	0x04, 0x0a
        /*0046*/ 	.short	(.L_158 - .L_157)
	.align		4
.L_157:
        /*0048*/ 	.word	index@(.nv.constant0._ZN7cutlass13device_kernelIN5flash19enable_sm80_to_sm89INS1_16FlashAttnFwdSm80INS1_25CollectiveMainloopFwdSm80ILi4ELi1ELb0EN4cute5tupleIJNS5_1CILi128EEENS7_ILi48EEENS7_ILi96EEEEEELi96ENS_6half_tEfNS_4arch4Sm80ELb1ELb0ELb0ELb1ELb0ELb0ELb1ELb1EEENS1_21CollectiveEpilogueFwdINS6_IJS8_SA_S9_EEENS6_IJNS7_ILi1EEESI_SI_EEESC_SE_Li128ELb1ELb1ELb1ELb0EEENS1_36VarlenDynamicPersistentTileSchedulerILi128ELi48ELi128ELi128ELb1ELb1ELb0ELb1ELb1ELb1EEEEEEEEEvNT_6ParamsE)
        /*004c*/ 	.short	0x0380
        /*004e*/ 	.short	0x0438


	//----- nvinfo : EIATTR_SW_WAR
	.align		4
.L_158:
        /*0050*/ 	.byte	0x04, 0x36
        /*0052*/ 	.short	(.L_160 - .L_159)
.L_159:
        /*0054*/ 	.word	0x00000008
.L_160:


//--------------------- .nv.info._ZN7cutlass13device_kernelIN5flash19enable_sm80_to_sm89INS1_16FlashAttnFwdSm80INS1_25CollectiveMainloopFwdSm80ILi4ELi1ELb0EN4cute5tupleIJNS5_1CILi128EEENS7_ILi48EEENS7_ILi96EEEEEELi96ENS_6half_tEfNS_4arch4Sm80ELb1ELb0ELb0ELb1ELb0ELb1ELb1ELb1EEENS1_21CollectiveEpilogueFwdINS6_IJS8_SA_S9_EEENS6_IJNS7_ILi1EEESI_SI_EEESC_SE_Li128ELb1ELb1ELb1ELb0EEENS1_36VarlenDynamicPersistentTileSchedulerILi128ELi48ELi128ELi128ELb1ELb1ELb0ELb1ELb1ELb1EEEEEEEEEvNT_6ParamsE --------------------------
	.section	.nv.info._ZN7cutlass13device_kernelIN5flash19enable_sm80_to_sm89INS1_16FlashAttnFwdSm80INS1_25CollectiveMainloopFwdSm80ILi4ELi1ELb0EN4cute5tupleIJNS5_1CILi128EEENS7_ILi48EEENS7_ILi96EEEEEELi96ENS_6half_tEfNS_4arch4Sm80ELb1ELb0ELb0ELb1ELb0ELb1ELb1ELb1EEENS1_21CollectiveEpilogueFwdINS6_IJS8_SA_S9_EEENS6_IJNS7_ILi1EEESI_SI_EEESC_SE_Li128ELb1ELb1ELb1ELb0EEENS1_36VarlenDynamicPersistentTileSchedulerILi128ELi48ELi128ELi128ELb1ELb1ELb0ELb1ELb1ELb1EEEEEEEEEvNT_6ParamsE,"",@"SHT_CUDA_INFO"
	.sectionflags	@""
	.align	4


	//----- nvinfo : EIATTR_CUDA_API_VERSION
	.align		4
        /*0000*/ 	.byte	0x04, 0x37
        /*0002*/ 	.short	(.L_162 - .L_161)
.L_161:
        /*0004*/ 	.word	0x00000082


	//----- nvinfo : EIATTR_KPARAM_INFO
	.align		4
.L_162:
        /*0008*/ 	.byte	0x04, 0x17
        /*000a*/ 	.short	(.L_164 - .L_163)
.L_163:
        /*000c*/ 	.word	0x00000000
        /*0010*/ 	.short	0x0000
        /*0012*/ 	.short	0x0000
        /*0014*/ 	.byte	0x00, 0xf0, 0xe1, 0x10


	//----- nvinfo : EIATTR_SPARSE_MMA_MASK
	.align		4
.L_164:
        /*0018*/ 	.byte	0x03, 0x50
        /*001a*/ 	.short	0x0000


	//----- nvinfo : EIATTR_MAXREG_COUNT
	.align		4
        /*001c*/ 	.byte	0x03, 0x1b
        /*001e*/ 	.short	0x00ff


	//----- nvinfo : EIATTR_MERCURY_ISA_VERSION
	.align		4
        /*0020*/ 	.byte	0x03, 0x5f
        /*0022*/ 	.short	0x0101


	//----- nvinfo : EIATTR_VRC_CTA_INIT_COUNT
	.align		4
        /*0024*/ 	.byte	0x02, 0x4a
	.zero		1
	.zero		1


	//----- nvinfo : EIATTR_EXIT_INSTR_OFFSETS
	.align		4
        /*0028*/ 	.byte	0x04, 0x1c
        /*002a*/ 	.short	(.L_166 - .L_165)


	//   ....[0]....
.L_165:
        /*002c*/ 	.word	0x00000010


	//----- nvinfo : EIATTR_MAX_THREADS
	.align		4
.L_166:
        /*0030*/ 	.byte	0x04, 0x05
        /*0032*/ 	.short	(.L_168 - .L_167)
.L_167:
        /*0034*/ 	.word	0x00000080
        /*0038*/ 	.word	0x00000001
        /*003c*/ 	.word	0x00000001


	//----- nvinfo : EIATTR_CBANK_PARAM_SIZE
	.align		4
.L_168:
        /*0040*/ 	.byte	0x03, 0x19
        /*0042*/ 	.short	0x0438


	//----- nvinfo : EIATTR_PARAM_CBANK
	.align		4
        /*0044*/ 	.byte	0x04, 0x0a
        /*0046*/ 	.short	(.L_170 - .L_169)
	.align		4
.L_169:
        /*0048*/ 	.word	index@(.nv.constant0._ZN7cutlass13device_kernelIN5flash19enable_sm80_to_sm89INS1_16FlashAttnFwdSm80INS1_25CollectiveMainloopFwdSm80ILi4ELi1ELb0EN4cute5tupleIJNS5_1CILi128EEENS7_ILi48EEENS7_ILi96EEEEEELi96ENS_6half_tEfNS_4arch4Sm80ELb1ELb0ELb0ELb1ELb0ELb1ELb1ELb1EEENS1_21CollectiveEpilogueFwdINS6_IJS8_SA_S9_EEENS6_IJNS7_ILi1EEESI_SI_EEESC_SE_Li128ELb1ELb1ELb1ELb0EEENS1_36VarlenDynamicPersistentTileSchedulerILi128ELi48ELi128ELi128ELb1ELb1ELb0ELb1ELb1ELb1EEEEEEEEEvNT_6ParamsE)
        /*004c*/ 	.short	0x0380
        /*004e*/ 	.short	0x0438


	//----- nvinfo : EIATTR_SW_WAR
	.align		4
.L_170:
        /*0050*/ 	.byte	0x04, 0x36
        /*0052*/ 	.short	(.L_172 - .L_171)
.L_171:
        /*0054*/ 	.word	0x00000008
.L_172:


//--------------------- .nv.callgraph             --------------------------
	.section	.nv.callgraph,"",@"SHT_CUDA_CALLGRAPH"
	.align	4
	.sectionentsize	8
	.align		4
        /*0000*/ 	.word	0x00000000
	.align		4
        /*0004*/ 	.word	0xffffffff
	.align		4
        /*0008*/ 	.word	0x00000000
	.align		4
        /*000c*/ 	.word	0xfffffffe
	.align		4
        /*0010*/ 	.word	0x00000000
	.align		4
        /*0014*/ 	.word	0xfffffffd
	.align		4
        /*0018*/ 	.word	0x00000000
	.align		4
        /*001c*/ 	.word	0xfffffffc


//--------------------- .nv.constant4             --------------------------
	.section	.nv.constant4,"a",@progbits
	.align	8
	.align		8
.nv.constant4:
        /*0000*/ 	.dword	_ZN71_INTERNAL_5c73de79_35_flash_fwd_hdim96_fp16_split_sm80_cu_a6473388_36424cuda3std3__45__cpo5beginE
	.align		8
        /*0008*/ 	.dword	_ZN71_INTERNAL_5c73de79_35_flash_fwd_hdim96_fp16_split_sm80_cu_a6473388_36424cuda3std3__45__cpo3endE
	.align		8
        /*0010*/ 	.dword	_ZN71_INTERNAL_5c73de79_35_flash_fwd_hdim96_fp16_split_sm80_cu_a6473388_36424cuda3std3__45__cpo6cbeginE
	.align		8
        /*0018*/ 	.dword	_ZN71_INTERNAL_5c73de79_35_flash_fwd_hdim96_fp16_split_sm80_cu_a6473388_36424cuda3std3__45__cpo4cendE
	.align		8
        /*0020*/ 	.dword	_ZN71_INTERNAL_5c73de79_35_flash_fwd_hdim96_fp16_split_sm80_cu_a6473388_36424cuda3std3__473_GLOBAL__N__5c73de79_35_flash_fwd_hdim96_fp16_split_sm80_cu_a6473388_36426ignoreE
	.align		8
        /*0028*/ 	.dword	_ZN71_INTERNAL_5c73de79_35_flash_fwd_hdim96_fp16_split_sm80_cu_a6473388_36424cuda3std3__419piecewise_constructE
	.align		8
        /*0030*/ 	.dword	_ZN71_INTERNAL_5c73de79_35_flash_fwd_hdim96_fp16_split_sm80_cu_a6473388_36424cuda3std3__48in_placeE
	.align		8
        /*0038*/ 	.dword	_ZN71_INTERNAL_5c73de79_35_flash_fwd_hdim96_fp16_split_sm80_cu_a6473388_36424cuda3std6ranges3__45__cpo4swapE
	.align		8
        /*0040*/ 	.dword	_ZN71_INTERNAL_5c73de79_35_flash_fwd_hdim96_fp16_split_sm80_cu_a6473388_36424cuda3std6ranges3__45__cpo9iter_moveE
	.align		8
        /*0048*/ 	.dword	_ZN71_INTERNAL_5c73de79_35_flash_fwd_hdim96_fp16_split_sm80_cu_a6473388_36424cute7productE
	.align		8
        /*0050*/ 	.dword	_ZN71_INTERNAL_5c73de79_35_flash_fwd_hdim96_fp16_split_sm80_cu_a6473388_36424cute1_E


//--------------------- .text._ZN7cutlass13device_kernelIN5flash19enable_sm80_to_sm89INS1_16FlashAttnFwdSm80INS1_25CollectiveMainloopFwdSm80ILi4ELi1ELb0EN4cute5tupleIJNS5_1CILi128EEENS7_ILi64EEENS7_ILi96EEEEEELi96ENS_6half_tEfNS_4arch4Sm80ELb0ELb0ELb0ELb0ELb0ELb0ELb1ELb1EEENS1_21CollectiveEpilogueFwdINS6_IJS8_SA_S9_EEENS6_IJNS7_ILi1EEESI_SI_EEESC_SE_Li128ELb0ELb1ELb1ELb0EEENS1_19SingleTileSchedulerILb0ELb1ELb1ELi128EEEEEEEEEvNT_6ParamsE --------------------------
	.section	.text._ZN7cutlass13device_kernelIN5flash19enable_sm80_to_sm89INS1_16FlashAttnFwdSm80INS1_25CollectiveMainloopFwdSm80ILi4ELi1ELb0EN4cute5tupleIJNS5_1CILi128EEENS7_ILi64EEENS7_ILi96EEEEEELi96ENS_6half_tEfNS_4arch4Sm80ELb0ELb0ELb0ELb0ELb0ELb0ELb1ELb1EEENS1_21CollectiveEpilogueFwdINS6_IJS8_SA_S9_EEENS6_IJNS7_ILi1EEESI_SI_EEESC_SE_Li128ELb0ELb1ELb1ELb0EEENS1_19SingleTileSchedulerILb0ELb1ELb1ELi128EEEEEEEEEvNT_6ParamsE,"ax",@progbits
	.align	128
.text._ZN7cutlass13device_kernelIN5flash19enable_sm80_to_sm89INS1_16FlashAttnFwdSm80INS1_25CollectiveMainloopFwdSm80ILi4ELi1ELb0EN4cute5tupleIJNS5_1CILi128EEENS7_ILi64EEENS7_ILi96EEEEEELi96ENS_6half_tEfNS_4arch4Sm80ELb0ELb0ELb0ELb0ELb0ELb0ELb1ELb1EEENS1_21CollectiveEpilogueFwdINS6_IJS8_SA_S9_EEENS6_IJNS7_ILi1EEESI_SI_EEESC_SE_Li128ELb0ELb1ELb1ELb0EEENS1_19SingleTileSchedulerILb0ELb1ELb1ELi128EEEEEEEEEvNT_6ParamsE:
        .type           _ZN7cutlass13device_kernelIN5flash19enable_sm80_to_sm89INS1_16FlashAttnFwdSm80INS1_25CollectiveMainloopFwdSm80ILi4ELi1ELb0EN4cute5tupleIJNS5_1CILi128EEENS7_ILi64EEENS7_ILi96EEEEEELi96ENS_6half_tEfNS_4arch4Sm80ELb0ELb0ELb0ELb0ELb0ELb0ELb1ELb1EEENS1_21CollectiveEpilogueFwdINS6_IJS8_SA_S9_EEENS6_IJNS7_ILi1EEESI_SI_EEESC_SE_Li128ELb0ELb1ELb1ELb0EEENS1_19SingleTileSchedulerILb0ELb1ELb1ELi128EEEEEEEEEvNT_6ParamsE,@function
        .size           _ZN7cutlass13device_kernelIN5flash19enable_sm80_to_sm89INS1_16FlashAttnFwdSm80INS1_25CollectiveMainloopFwdSm80ILi4ELi1ELb0EN4cute5tupleIJNS5_1CILi128EEENS7_ILi64EEENS7_ILi96EEEEEELi96ENS_6half_tEfNS_4arch4Sm80ELb0ELb0ELb0ELb0ELb0ELb0ELb1ELb1EEENS1_21CollectiveEpilogueFwdINS6_IJS8_SA_S9_EEENS6_IJNS7_ILi1EEESI_SI_EEESC_SE_Li128ELb0ELb1ELb1ELb0EEENS1_19SingleTileSchedulerILb0ELb1ELb1ELi128EEEEEEEEEvNT_6ParamsE,(.L_x_9 - _ZN7cutlass13device_kernelIN5flash19enable_sm80_to_sm89INS1_16FlashAttnFwdSm80INS1_25CollectiveMainloopFwdSm80ILi4ELi1ELb0EN4cute5tupleIJNS5_1CILi128EEENS7_ILi64EEENS7_ILi96EEEEEELi96ENS_6half_tEfNS_4arch4Sm80ELb0ELb0ELb0ELb0ELb0ELb0ELb1ELb1EEENS1_21CollectiveEpilogueFwdINS6_IJS8_SA_S9_EEENS6_IJNS7_ILi1EEESI_SI_EEESC_SE_Li128ELb0ELb1ELb1ELb0EEENS1_19SingleTileSchedulerILb0ELb1ELb1ELi128EEEEEEEEEvNT_6ParamsE)
        .other          _ZN7cutlass13device_kernelIN5flash19enable_sm80_to_sm89INS1_16FlashAttnFwdSm80INS1_25CollectiveMainloopFwdSm80ILi4ELi1ELb0EN4cute5tupleIJNS5_1CILi128EEENS7_ILi64EEENS7_ILi96EEEEEELi96ENS_6half_tEfNS_4arch4Sm80ELb0ELb0ELb0ELb0ELb0ELb0ELb1ELb1EEENS1_21CollectiveEpilogueFwdINS6_IJS8_SA_S9_EEENS6_IJNS7_ILi1EEESI_SI_EEESC_SE_Li128ELb0ELb1ELb1ELb0EEENS1_19SingleTileSchedulerILb0ELb1ELb1ELi128EEEEEEEEEvNT_6ParamsE,@"STO_CUDA_ENTRY STV_DEFAULT"
_ZN7cutlass13device_kernelIN5flash19enable_sm80_to_sm89INS1_16FlashAttnFwdSm80INS1_25CollectiveMainloopFwdSm80ILi4ELi1ELb0EN4cute5tupleIJNS5_1CILi128EEENS7_ILi64EEENS7_ILi96EEEEEELi96ENS_6half_tEfNS_4arch4Sm80ELb0ELb0ELb0ELb0ELb0ELb0ELb1ELb1EEENS1_21CollectiveEpilogueFwdINS6_IJS8_SA_S9_EEENS6_IJNS7_ILi1EEESI_SI_EEESC_SE_Li128ELb0ELb1ELb1ELb0EEENS1_19SingleTileSchedulerILb0ELb1ELb1ELi128EEEEEEEEEvNT_6ParamsE:
[----:B------:R-:W-:Y:S01]  /*0000*/  LDC R1, c[0x0][0x37c] ;  /* 0x0000df00ff017b82 */ /* 0x000fe20000000800 */
[----:B------:R-:W-:Y:S05]  /*0010*/  EXIT ;  /* 0x000000000000794d */ /* 0x000fea0003800000 */
.L_x_0:
[----:B------:R-:W-:-:S00]  /*0020*/  BRA `(.L_x_0) ;  /* 0xfffffffc00fc7947 */ /* 0x000fc0000383ffff */
[----:B------:R-:W-:-:S00]  /*0030*/  NOP ;  /* 0x0000000000007918 */ /* 0x000fc00000000000 */
        /* <DEDUP_REMOVED lines=12> */
.L_x_9:


//--------------------- .text._ZN7cutlass13device_kernelIN5flash19enable_sm80_to_sm89INS1_16FlashAttnFwdSm80INS1_25CollectiveMainloopFwdSm80ILi4ELi1ELb0EN4cute5tupleIJNS5_1CILi128EEENS7_ILi48EEENS7_ILi96EEEEEELi96ENS_6half_tEfNS_4arch4Sm80ELb0ELb0ELb0ELb1ELb0ELb0ELb1ELb1EEENS1_21CollectiveEpilogueFwdINS6_IJS8_SA_S9_EEENS6_IJNS7_ILi1EEESI_SI_EEESC_SE_Li128ELb1ELb1ELb1ELb0EEENS1_36VarlenDynamicPersistentTileSchedulerILi128ELi48ELi128ELi128ELb1ELb1ELb0ELb0ELb1ELb1EEEEEEEEEvNT_6ParamsE --------------------------
	.section	.text._ZN7cutlass13device_kernelIN5flash19enable_sm80_to_sm89INS1_16FlashAttnFwdSm80INS1_25CollectiveMainloopFwdSm80ILi4ELi1ELb0EN4cute5tupleIJNS5_1CILi128EEENS7_ILi48EEENS7_ILi96EEEEEELi96ENS_6half_tEfNS_4arch4Sm80ELb0ELb0ELb0ELb1ELb0ELb0ELb1ELb1EEENS1_21CollectiveEpilogueFwdINS6_IJS8_SA_S9_EEENS6_IJNS7_ILi1EEESI_SI_EEESC_SE_Li128ELb1ELb1ELb1ELb0EEENS1_36VarlenDynamicPersistentTileSchedulerILi128ELi48ELi128ELi128ELb1ELb1ELb0ELb0ELb1ELb1EEEEEEEEEvNT_6ParamsE,"ax",@progbits
	.align	128
.text._ZN7cutlass13device_kernelIN5flash19enable_sm80_to_sm89INS1_16FlashAttnFwdSm80INS1_25CollectiveMainloopFwdSm80ILi4ELi1ELb0EN4cute5tupleIJNS5_1CILi128EEENS7_ILi48EEENS7_ILi96EEEEEELi96ENS_6half_tEfNS_4arch4Sm80ELb0ELb0ELb0ELb1ELb0ELb0ELb1ELb1EEENS1_21CollectiveEpilogueFwdINS6_IJS8_SA_S9_EEENS6_IJNS7_ILi1EEESI_SI_EEESC_SE_Li128ELb1ELb1ELb1ELb0EEENS1_36VarlenDynamicPersistentTileSchedulerILi128ELi48ELi128ELi128ELb1ELb1ELb0ELb0ELb1ELb1EEEEEEEEEvNT_6ParamsE:
        .type           _ZN7cutlass13device_kernelIN5flash19enable_sm80_to_sm89INS1_16FlashAttnFwdSm80INS1_25CollectiveMainloopFwdSm80ILi4ELi1ELb0EN4cute5tupleIJNS5_1CILi128EEENS7_ILi48EEENS7_ILi96EEEEEELi96ENS_6half_tEfNS_4arch4Sm80ELb0ELb0ELb0ELb1ELb0ELb0ELb1ELb1EEENS1_21CollectiveEpilogueFwdINS6_IJS8_SA_S9_EEENS6_IJNS7_ILi1EEESI_SI_EEESC_SE_Li128ELb1ELb1ELb1ELb0EEENS1_36VarlenDynamicPersistentTileSchedulerILi128ELi48ELi128ELi128ELb1ELb1ELb0ELb0ELb1ELb1EEEEEEEEEvNT_6ParamsE,@function
        .size           _ZN7cutlass13device_kernelIN5flash19enable_sm80_to_sm89INS1_16FlashAttnFwdSm80INS1_25CollectiveMainloopFwdSm80ILi4ELi1ELb0EN4cute5tupleIJNS5_1CILi128EEENS7_ILi48EEENS7_ILi96EEEEEELi96ENS_6half_tEfNS_4arch4Sm80ELb0ELb0ELb0ELb1ELb0ELb0ELb1ELb1EEENS1_21CollectiveEpilogueFwdINS6_IJS8_SA_S9_EEENS6_IJNS7_ILi1EEESI_SI_EEESC_SE_Li128ELb1ELb1ELb1ELb0EEENS1_36VarlenDynamicPersistentTileSchedulerILi128ELi48ELi128ELi128ELb1ELb1ELb0ELb0ELb1ELb1EEEEEEEEEvNT_6ParamsE,(.L_x_10 - _ZN7cutlass13device_kernelIN5flash19enable_sm80_to_sm89INS1_16FlashAttnFwdSm80INS1_25CollectiveMainloopFwdSm80ILi4ELi1ELb0EN4cute5tupleIJNS5_1CILi128EEENS7_ILi48EEENS7_ILi96EEEEEELi96ENS_6half_tEfNS_4arch4Sm80ELb0ELb0ELb0ELb1ELb0ELb0ELb1ELb1EEENS1_21CollectiveEpilogueFwdINS6_IJS8_SA_S9_EEENS6_IJNS7_ILi1EEESI_SI_EEESC_SE_Li128ELb1ELb1ELb1ELb0EEENS1_36VarlenDynamicPersistentTileSchedulerILi128ELi48ELi128ELi128ELb1ELb1ELb0ELb0ELb1ELb1EEEEEEEEEvNT_6ParamsE)
        .other          _ZN7cutlass13device_kernelIN5flash19enable_sm80_to_sm89INS1_16FlashAttnFwdSm80INS1_25CollectiveMainloopFwdSm80ILi4ELi1ELb0EN4cute5tupleIJNS5_1CILi128EEENS7_ILi48EEENS7_ILi96EEEEEELi96ENS_6half_tEfNS_4arch4Sm80ELb0ELb0ELb0ELb1ELb0ELb0ELb1ELb1EEENS1_21CollectiveEpilogueFwdINS6_IJS8_SA_S9_EEENS6_IJNS7_ILi1EEESI_SI_EEESC_SE_Li128ELb1ELb1ELb1ELb0EEENS1_36VarlenDynamicPersistentTileSchedulerILi128ELi48ELi128ELi128ELb1ELb1ELb0ELb0ELb1ELb1EEEEEEEEEvNT_6ParamsE,@"STO_CUDA_ENTRY STV_DEFAULT"
_ZN7cutlass13device_kernelIN5flash19enable_sm80_to_sm89INS1_16FlashAttnFwdSm80INS1_25CollectiveMainloopFwdSm80ILi4ELi1ELb0EN4cute5tupleIJNS5_1CILi128EEENS7_ILi48EEENS7_ILi96EEEEEELi96ENS_6half_tEfNS_4arch4Sm80ELb0ELb0ELb0ELb1ELb0ELb0ELb1ELb1EEENS1_21CollectiveEpilogueFwdINS6_IJS8_SA_S9_EEENS6_IJNS7_ILi1EEESI_SI_EEESC_SE_Li128ELb1ELb1ELb1ELb0EEENS1_36VarlenDynamicPersistentTileSchedulerILi128ELi48ELi128ELi128ELb1ELb1ELb0ELb0ELb1ELb1EEEEEEEEEvNT_6ParamsE:
[----:B------:R-:W-:Y:S01]  /*0000*/  LDC R1, c[0x0][0x37c] ;  /* 0x0000df00ff017b82 */ /* 0x000fe20000000800 */
[----:B------:R-:W-:Y:S05]  /*0010*/  EXIT ;  /* 0x000000000000794d */ /* 0x000fea0003800000 */
.L_x_1:
        /* <DEDUP_REMOVED lines=14> */
.L_x_10:


//--------------------- .text._ZN7cutlass13device_kernelIN5flash19enable_sm80_to_sm89INS1_16FlashAttnFwdSm80INS1_25CollectiveMainloopFwdSm80ILi4ELi1ELb0EN4cute5tupleIJNS5_1CILi128EEENS7_ILi48EEENS7_ILi96EEEEEELi96ENS_6half_tEfNS_4arch4Sm80ELb0ELb0ELb0ELb1ELb0ELb1ELb1ELb1EEENS1_21CollectiveEpilogueFwdINS6_IJS8_SA_S9_EEENS6_IJNS7_ILi1EEESI_SI_EEESC_SE_Li128ELb1ELb1ELb1ELb0EEENS1_36VarlenDynamicPersistentTileSchedulerILi128ELi48ELi128ELi128ELb1ELb1ELb0ELb0ELb1ELb1EEEEEEEEEvNT_6ParamsE --------------------------
	.section	.text._ZN7cutlass13device_kernelIN5flash19enable_sm80_to_sm89INS1_16FlashAttnFwdSm80INS1_25CollectiveMainloopFwdSm80ILi4ELi1ELb0EN4cute5tupleIJNS5_1CILi128EEENS7_ILi48EEENS7_ILi96EEEEEELi96ENS_6half_tEfNS_4arch4Sm80ELb0ELb0ELb0ELb1ELb0ELb1ELb1ELb1EEENS1_21CollectiveEpilogueFwdINS6_IJS8_SA_S9_EEENS6_IJNS7_ILi1EEESI_SI_EEESC_SE_Li128ELb1ELb1ELb1ELb0EEENS1_36VarlenDynamicPersistentTileSchedulerILi128ELi48ELi128ELi128ELb1ELb1ELb0ELb0ELb1ELb1EEEEEEEEEvNT_6ParamsE,"ax",@progbits
	.align	128
.text._ZN7cutlass13device_kernelIN5flash19enable_sm80_to_sm89INS1_16FlashAttnFwdSm80INS1_25CollectiveMainloopFwdSm80ILi4ELi1ELb0EN4cute5tupleIJNS5_1CILi128EEENS7_ILi48EEENS7_ILi96EEEEEELi96ENS_6half_tEfNS_4arch4Sm80ELb0ELb0ELb0ELb1ELb0ELb1ELb1ELb1EEENS1_21CollectiveEpilogueFwdINS6_IJS8_SA_S9_EEENS6_IJNS7_ILi1EEESI_SI_EEESC_SE_Li128ELb1ELb1ELb1ELb0EEENS1_36VarlenDynamicPersistentTileSchedulerILi128ELi48ELi128ELi128ELb1ELb1ELb0ELb0ELb1ELb1EEEEEEEEEvNT_6ParamsE:
        .type           _ZN7cutlass13device_kernelIN5flash19enable_sm80_to_sm89INS1_16FlashAttnFwdSm80INS1_25CollectiveMainloopFwdSm80ILi4ELi1ELb0EN4cute5tupleIJNS5_1CILi128EEENS7_ILi48EEENS7_ILi96EEEEEELi96ENS_6half_tEfNS_4arch4Sm80ELb0ELb0ELb0ELb1ELb0ELb1ELb1ELb1EEENS1_21CollectiveEpilogueFwdINS6_IJS8_SA_S9_EEENS6_IJNS7_ILi1EEESI_SI_EEESC_SE_Li128ELb1ELb1ELb1ELb0EEENS1_36VarlenDynamicPersistentTileSchedulerILi128ELi48ELi128ELi128ELb1ELb1ELb0ELb0ELb1ELb1EEEEEEEEEvNT_6ParamsE,@function
        .size           _ZN7cutlass13device_kernelIN5flash19enable_sm80_to_sm89INS1_16FlashAttnFwdSm80INS1_25CollectiveMainloopFwdSm80ILi4ELi1ELb0EN4cute5tupleIJNS5_1CILi128EEENS7_ILi48EEENS7_ILi96EEEEEELi96ENS_6half_tEfNS_4arch4Sm80ELb0ELb0ELb0ELb1ELb0ELb1ELb1ELb1EEENS1_21CollectiveEpilogueFwdINS6_IJS8_SA_S9_EEENS6_IJNS7_ILi1EEESI_SI_EEESC_SE_Li128ELb1ELb1ELb1ELb0EEENS1_36VarlenDynamicPersistentTileSchedulerILi128ELi48ELi128ELi128ELb1ELb1ELb0ELb0ELb1ELb1EEEEEEEEEvNT_6ParamsE,(.L_x_11 - _ZN7cutlass13device_kernelIN5flash19enable_sm80_to_sm89INS1_16FlashAttnFwdSm80INS1_25CollectiveMainloopFwdSm80ILi4ELi1ELb0EN4cute5tupleIJNS5_1CILi128EEENS7_ILi48EEENS7_ILi96EEEEEELi96ENS_6half_tEfNS_4arch4Sm80ELb0ELb0ELb0ELb1ELb0ELb1ELb1ELb1EEENS1_21CollectiveEpilogueFwdINS6_IJS8_SA_S9_EEENS6_IJNS7_ILi1EEESI_SI_EEESC_SE_Li128ELb1ELb1ELb1ELb0EEENS1_36VarlenDynamicPersistentTileSchedulerILi128ELi48ELi128ELi128ELb1ELb1ELb0ELb0ELb1ELb1EEEEEEEEEvNT_6ParamsE)
        .other          _ZN7cutlass13device_kernelIN5flash19enable_sm80_to_sm89INS1_16FlashAttnFwdSm80INS1_25CollectiveMainloopFwdSm80ILi4ELi1ELb0EN4cute5tupleIJNS5_1CILi128EEENS7_ILi48EEENS7_ILi96EEEEEELi96ENS_6half_tEfNS_4arch4Sm80ELb0ELb0ELb0ELb1ELb0ELb1ELb1ELb1EEENS1_21CollectiveEpilogueFwdINS6_IJS8_SA_S9_EEENS6_IJNS7_ILi1EEESI_SI_EEESC_SE_Li128ELb1ELb1ELb1ELb0EEENS1_36VarlenDynamicPersistentTileSchedulerILi128ELi48ELi128ELi128ELb1ELb1ELb0ELb0ELb1ELb1EEEEEEEEEvNT_6ParamsE,@"STO_CUDA_ENTRY STV_DEFAULT"
_ZN7cutlass13device_kernelIN5flash19enable_sm80_to_sm89INS1_16FlashAttnFwdSm80INS1_25CollectiveMainloopFwdSm80ILi4ELi1ELb0EN4cute5tupleIJNS5_1CILi128EEENS7_ILi48EEENS7_ILi96EEEEEELi96ENS_6half_tEfNS_4arch4Sm80ELb0ELb0ELb0ELb1ELb0ELb1ELb1ELb1EEENS1_21CollectiveEpilogueFwdINS6_IJS8_SA_S9_EEENS6_IJNS7_ILi1EEESI_SI_EEESC_SE_Li128ELb1ELb1ELb1ELb0EEENS1_36VarlenDynamicPersistentTileSchedulerILi128ELi48ELi128ELi128ELb1ELb1ELb0ELb0ELb1ELb1EEEEEEEEEvNT_6ParamsE:
[----:B------:R-:W-:Y:S01]  /*0000*/  LDC R1, c[0x0][0x37c] ;  /* 0x0000df00ff017b82 */ /* 0x000fe20000000800 */
[----:B------:R-:W-:Y:S05]  /*0010*/  EXIT ;  /* 0x000000000000794d */ /* 0x000fea0003800000 */
.L_x_2:
        /* <DEDUP_REMOVED lines=14> */
.L_x_11:


//--------------------- .text._ZN7cutlass13device_kernelIN5flash19enable_sm80_to_sm89INS1_16FlashAttnFwdSm80INS1_25CollectiveMainloopFwdSm80ILi4ELi1ELb0EN4cute5tupleIJNS5_1CILi128EEENS7_ILi48EEENS7_ILi96EEEEEELi96ENS_6half_tEfNS_4arch4Sm80ELb0ELb1ELb0ELb0ELb0ELb0ELb1ELb1EEENS1_21CollectiveEpilogueFwdINS6_IJS8_SA_S9_EEENS6_IJNS7_ILi1EEESI_SI_EEESC_SE_Li128ELb0ELb1ELb1ELb0EEENS1_19SingleTileSchedulerILb0ELb1ELb1ELi128EEEEEEEEEvNT_6ParamsE --------------------------
	.section	.text._ZN7cutlass13device_kernelIN5flash19enable_sm80_to_sm89INS1_16FlashAttnFwdSm80INS1_25CollectiveMainloopFwdSm80ILi4ELi1ELb0EN4cute5tupleIJNS5_1CILi128EEENS7_ILi48EEENS7_ILi96EEEEEELi96ENS_6half_tEfNS_4arch4Sm80ELb0ELb1ELb0ELb0ELb0ELb0ELb1ELb1EEENS1_21CollectiveEpilogueFwdINS6_IJS8_SA_S9_EEENS6_IJNS7_ILi1EEESI_SI_EEESC_SE_Li128ELb0ELb1ELb1ELb0EEENS1_19SingleTileSchedulerILb0ELb1ELb1ELi128EEEEEEEEEvNT_6ParamsE,"ax",@progbits
	.align	128
.text._ZN7cutlass13device_kernelIN5flash19enable_sm80_to_sm89INS1_16FlashAttnFwdSm80INS1_25CollectiveMainloopFwdSm80ILi4ELi1ELb0EN4cute5tupleIJNS5_1CILi128EEENS7_ILi48EEENS7_ILi96EEEEEELi96ENS_6half_tEfNS_4arch4Sm80ELb0ELb1ELb0ELb0ELb0ELb0ELb1ELb1EEENS1_21CollectiveEpilogueFwdINS6_IJS8_SA_S9_EEENS6_IJNS7_ILi1EEESI_SI_EEESC_SE_Li128ELb0ELb1ELb1ELb0EEENS1_19SingleTileSchedulerILb0ELb1ELb1ELi128EEEEEEEEEvNT_6ParamsE:
        .type           _ZN7cutlass13device_kernelIN5flash19enable_sm80_to_sm89INS1_16FlashAttnFwdSm80INS1_25CollectiveMainloopFwdSm80ILi4ELi1ELb0EN4cute5tupleIJNS5_1CILi128EEENS7_ILi48EEENS7_ILi96EEEEEELi96ENS_6half_tEfNS_4arch4Sm80ELb0ELb1ELb0ELb0ELb0ELb0ELb1ELb1EEENS1_21CollectiveEpilogueFwdINS6_IJS8_SA_S9_EEENS6_IJNS7_ILi1EEESI_SI_EEESC_SE_Li128ELb0ELb1ELb1ELb0EEENS1_19SingleTileSchedulerILb0ELb1ELb1ELi128EEEEEEEEEvNT_6ParamsE,@function
        .size           _ZN7cutlass13device_kernelIN5flash19enable_sm80_to_sm89INS1_16FlashAttnFwdSm80INS1_25CollectiveMainloopFwdSm80ILi4ELi1ELb0EN4cute5tupleIJNS5_1CILi128EEENS7_ILi48EEENS7_ILi96EEEEEELi96ENS_6half_tEfNS_4arch4Sm80ELb0ELb1ELb0ELb0ELb0ELb0ELb1ELb1EEENS1_21CollectiveEpilogueFwdINS6_IJS8_SA_S9_EEENS6_IJNS7_ILi1EEESI_SI_EEESC_SE_Li128ELb0ELb1ELb1ELb0EEENS1_19SingleTileSchedulerILb0ELb1ELb1ELi128EEEEEEEEEvNT_6ParamsE,(.L_x_12 - _ZN7cutlass13device_kernelIN5flash19enable_sm80_to_sm89INS1_16FlashAttnFwdSm80INS1_25CollectiveMainloopFwdSm80ILi4ELi1ELb0EN4cute5tupleIJNS5_1CILi128EEENS7_ILi48EEENS7_ILi96EEEEEELi96ENS_6half_tEfNS_4arch4Sm80ELb0ELb1ELb0ELb0ELb0ELb0ELb1ELb1EEENS1_21CollectiveEpilogueFwdINS6_IJS8_SA_S9_EEENS6_IJNS7_ILi1EEESI_SI_EEESC_SE_Li128ELb0ELb1ELb1ELb0EEENS1_19SingleTileSchedulerILb0ELb1ELb1ELi128EEEEEEEEEvNT_6ParamsE)
        .other          _ZN7cutlass13device_kernelIN5flash19enable_sm80_to_sm89INS1_16FlashAttnFwdSm80INS1_25CollectiveMainloopFwdSm80ILi4ELi1ELb0EN4cute5tupleIJNS5_1CILi128EEENS7_ILi48EEENS7_ILi96EEEEEELi96ENS_6half_tEfNS_4arch4Sm80ELb0ELb1ELb0ELb0ELb0ELb0ELb1ELb1EEENS1_21CollectiveEpilogueFwdINS6_IJS8_SA_S9_EEENS6_IJNS7_ILi1EEESI_SI_EEESC_SE_Li128ELb0ELb1ELb1ELb0EEENS1_19SingleTileSchedulerILb0ELb1ELb1ELi128EEEEEEEEEvNT_6ParamsE,@"STO_CUDA_ENTRY STV_DEFAULT"
_ZN7cutlass13device_kernelIN5flash19enable_sm80_to_sm89INS1_16FlashAttnFwdSm80INS1_25CollectiveMainloopFwdSm80ILi4ELi1ELb0EN4cute5tupleIJNS5_1CILi128EEENS7_ILi48EEENS7_ILi96EEEEEELi96ENS_6half_tEfNS_4arch4Sm80ELb0ELb1ELb0ELb0ELb0ELb0ELb1ELb1EEENS1_21CollectiveEpilogueFwdINS6_IJS8_SA_S9_EEENS6_IJNS7_ILi1EEESI_SI_EEESC_SE_Li128ELb0ELb1ELb1ELb0EEENS1_19SingleTileSchedulerILb0ELb1ELb1ELi128EEEEEEEEEvNT_6ParamsE:
[----:B------:R-:W-:Y:S01]  /*0000*/  LDC R1, c[0x0][0x37c] ;  /* 0x0000df00ff017b82 */ /* 0x000fe20000000800 */
[----:B------:R-:W-:Y:S05]  /*0010*/  EXIT ;  /* 0x000000000000794d */ /* 0x000fea0003800000 */
.L_x_3:
        /* <DEDUP_REMOVED lines=14> */
.L_x_12:


//--------------------- .text._ZN7cutlass13device_kernelIN5flash19enable_sm80_to_sm89INS1_16FlashAttnFwdSm80INS1_25CollectiveMainloopFwdSm80ILi4ELi1ELb0EN4cute5tupleIJNS5_1CILi128EEENS7_ILi48EEENS7_ILi96EEEEEELi96ENS_6half_tEfNS_4arch4Sm80ELb0ELb1ELb0ELb1ELb0ELb0ELb1ELb1EEENS1_21CollectiveEpilogueFwdINS6_IJS8_SA_S9_EEENS6_IJNS7_ILi1EEESI_SI_EEESC_SE_Li128ELb1ELb1ELb1ELb0EEENS1_36VarlenDynamicPersistentTileSchedulerILi128ELi48ELi128ELi128ELb1ELb1ELb0ELb1ELb0ELb1EEEEEEEEEvNT_6ParamsE --------------------------
	.section	.text._ZN7cutlass13device_kernelIN5flash19enable_sm80_to_sm89INS1_16FlashAttnFwdSm80INS1_25CollectiveMainloopFwdSm80ILi4ELi1ELb0EN4cute5tupleIJNS5_1CILi128EEENS7_ILi48EEENS7_ILi96EEEEEELi96ENS_6half_tEfNS_4arch4Sm80ELb0ELb1ELb0ELb1ELb0ELb0ELb1ELb1EEENS1_21CollectiveEpilogueFwdINS6_IJS8_SA_S9_EEENS6_IJNS7_ILi1EEESI_SI_EEESC_SE_Li128ELb1ELb1ELb1ELb0EEENS1_36VarlenDynamicPersistentTileSchedulerILi128ELi48ELi128ELi128ELb1ELb1ELb0ELb1ELb0ELb1EEEEEEEEEvNT_6ParamsE,"ax",@progbits
	.align	128
.text._ZN7cutlass13device_kernelIN5flash19enable_sm80_to_sm89INS1_16FlashAttnFwdSm80INS1_25CollectiveMainloopFwdSm80ILi4ELi1ELb0EN4cute5tupleIJNS5_1CILi128EEENS7_ILi48EEENS7_ILi96EEEEEELi96ENS_6half_tEfNS_4arch4Sm80ELb0ELb1ELb0ELb1ELb0ELb0ELb1ELb1EEENS1_21CollectiveEpilogueFwdINS6_IJS8_SA_S9_EEENS6_IJNS7_ILi1EEESI_SI_EEESC_SE_Li128ELb1ELb1ELb1ELb0EEENS1_36VarlenDynamicPersistentTileSchedulerILi128ELi48ELi128ELi128ELb1ELb1ELb0ELb1ELb0ELb1EEEEEEEEEvNT_6ParamsE:
        .type           _ZN7cutlass13device_kernelIN5flash19enable_sm80_to_sm89INS1_16FlashAttnFwdSm80INS1_25CollectiveMainloopFwdSm80ILi4ELi1ELb0EN4cute5tupleIJNS5_1CILi128EEENS7_ILi48EEENS7_ILi96EEEEEELi96ENS_6half_tEfNS_4arch4Sm80ELb0ELb1ELb0ELb1ELb0ELb0ELb1ELb1EEENS1_21CollectiveEpilogueFwdINS6_IJS8_SA_S9_EEENS6_IJNS7_ILi1EEESI_SI_EEESC_SE_Li128ELb1ELb1ELb1ELb0EEENS1_36VarlenDynamicPersistentTileSchedulerILi128ELi48ELi128ELi128ELb1ELb1ELb0ELb1ELb0ELb1EEEEEEEEEvNT_6ParamsE,@function
        .size           _ZN7cutlass13device_kernelIN5flash19enable_sm80_to_sm89INS1_16FlashAttnFwdSm80INS1_25CollectiveMainloopFwdSm80ILi4ELi1ELb0EN4cute5tupleIJNS5_1CILi128EEENS7_ILi48EEENS7_ILi96EEEEEELi96ENS_6half_tEfNS_4arch4Sm80ELb0ELb1ELb0ELb1ELb0ELb0ELb1ELb1EEENS1_21CollectiveEpilogueFwdINS6_IJS8_SA_S9_EEENS6_IJNS7_ILi1EEESI_SI_EEESC_SE_Li128ELb1ELb1ELb1ELb0EEENS1_36VarlenDynamicPersistentTileSchedulerILi128ELi48ELi128ELi128ELb1ELb1ELb0ELb1ELb0ELb1EEEEEEEEEvNT_6ParamsE,(.L_x_13 - _ZN7cutlass13device_kernelIN5flash19enable_sm80_to_sm89INS1_16FlashAttnFwdSm80INS1_25CollectiveMainloopFwdSm80ILi4ELi1ELb0EN4cute5tupleIJNS5_1CILi128EEENS7_ILi48EEENS7_ILi96EEEEEELi96ENS_6half_tEfNS_4arch4Sm80ELb0ELb1ELb0ELb1ELb0ELb0ELb1ELb1EEENS1_21CollectiveEpilogueFwdINS6_IJS8_SA_S9_EEENS6_IJNS7_ILi1EEESI_SI_EEESC_SE_Li128ELb1ELb1ELb1ELb0EEENS1_36VarlenDynamicPersistentTileSchedulerILi128ELi48ELi128ELi128ELb1ELb1ELb0ELb1ELb0ELb1EEEEEEEEEvNT_6ParamsE)
        .other          _ZN7cutlass13device_kernelIN5flash19enable_sm80_to_sm89INS1_16FlashAttnFwdSm80INS1_25CollectiveMainloopFwdSm80ILi4ELi1ELb0EN4cute5tupleIJNS5_1CILi128EEENS7_ILi48EEENS7_ILi96EEEEEELi96ENS_6half_tEfNS_4arch4Sm80ELb0ELb1ELb0ELb1ELb0ELb0ELb1ELb1EEENS1_21CollectiveEpilogueFwdINS6_IJS8_SA_S9_EEENS6_IJNS7_ILi1EEESI_SI_EEESC_SE_Li128ELb1ELb1ELb1ELb0EEENS1_36VarlenDynamicPersistentTileSchedulerILi128ELi48ELi128ELi128ELb1ELb1ELb0ELb1ELb0ELb1EEEEEEEEEvNT_6ParamsE,@"STO_CUDA_ENTRY STV_DEFAULT"
_ZN7cutlass13device_kernelIN5flash19enable_sm80_to_sm89INS1_16FlashAttnFwdSm80INS1_25CollectiveMainloopFwdSm80ILi4ELi1ELb0EN4cute5tupleIJNS5_1CILi128EEENS7_ILi48EEENS7_ILi96EEEEEELi96ENS_6half_tEfNS_4arch4Sm80ELb0ELb1ELb0ELb1ELb0ELb0ELb1ELb1EEENS1_21CollectiveEpilogueFwdINS6_IJS8_SA_S9_EEENS6_IJNS7_ILi1EEESI_SI_EEESC_SE_Li128ELb1ELb1ELb1ELb0EEENS1_36VarlenDynamicPersistentTileSchedulerILi128ELi48ELi128ELi128ELb1ELb1ELb0ELb1ELb0ELb1EEEEEEEEEvNT_6ParamsE:
[----:B------:R-:W-:Y:S01]  /*0000*/  LDC R1, c[0x0][0x37c] ;  /* 0x0000df00ff017b82 */ /* 0x000fe20000000800 */
[----:B------:R-:W-:Y:S05]  /*0010*/  EXIT ;  /* 0x000000000000794d */ /* 0x000fea0003800000 */
.L_x_4:
        /* <DEDUP_REMOVED lines=14> */
.L_x_13:


//--------------------- .text._ZN7cutlass13device_kernelIN5flash19enable_sm80_to_sm89INS1_16FlashAttnFwdSm80INS1_25CollectiveMainloopFwdSm80ILi4ELi1ELb0EN4cute5tupleIJNS5_1CILi128EEENS7_ILi48EEENS7_ILi96EEEEEELi96ENS_6half_tEfNS_4arch4Sm80ELb0ELb1ELb0ELb1ELb0ELb1ELb1ELb1EEENS1_21CollectiveEpilogueFwdINS6_IJS8_SA_S9_EEENS6_IJNS7_ILi1EEESI_SI_EEESC_SE_Li128ELb1ELb1ELb1ELb0EEENS1_36VarlenDynamicPersistentTileSchedulerILi128ELi48ELi128ELi128ELb1ELb1ELb0ELb1ELb0ELb1EEEEEEEEEvNT_6ParamsE --------------------------
	.section	.text._ZN7cutlass13device_kernelIN5flash19enable_sm80_to_sm89INS1_16FlashAttnFwdSm80INS1_25CollectiveMainloopFwdSm80ILi4ELi1ELb0EN4cute5tupleIJNS5_1CILi128EEENS7_ILi48EEENS7_ILi96EEEEEELi96ENS_6half_tEfNS_4arch4Sm80ELb0ELb1ELb0ELb1ELb0ELb1ELb1ELb1EEENS1_21CollectiveEpilogueFwdINS6_IJS8_SA_S9_EEENS6_IJNS7_ILi1EEESI_SI_EEESC_SE_Li128ELb1ELb1ELb1ELb0EEENS1_36VarlenDynamicPersistentTileSchedulerILi128ELi48ELi128ELi128ELb1ELb1ELb0ELb1ELb0ELb1EEEEEEEEEvNT_6ParamsE,"ax",@progbits
	.align	128
.text._ZN7cutlass13device_kernelIN5flash19enable_sm80_to_sm89INS1_16FlashAttnFwdSm80INS1_25CollectiveMainloopFwdSm80ILi4ELi1ELb0EN4cute5tupleIJNS5_1CILi128EEENS7_ILi48EEENS7_ILi96EEEEEELi96ENS_6half_tEfNS_4arch4Sm80ELb0ELb1ELb0ELb1ELb0ELb1ELb1ELb1EEENS1_21CollectiveEpilogueFwdINS6_IJS8_SA_S9_EEENS6_IJNS7_ILi1EEESI_SI_EEESC_SE_Li128ELb1ELb1ELb1ELb0EEENS1_36VarlenDynamicPersistentTileSchedulerILi128ELi48ELi128ELi128ELb1ELb1ELb0ELb1ELb0ELb1EEEEEEEEEvNT_6ParamsE:
        .type           _ZN7cutlass13device_kernelIN5flash19enable_sm80_to_sm89INS1_16FlashAttnFwdSm80INS1_25CollectiveMainloopFwdSm80ILi4ELi1ELb0EN4cute5tupleIJNS5_1CILi128EEENS7_ILi48EEENS7_ILi96EEEEEELi96ENS_6half_tEfNS_4arch4Sm80ELb0ELb1ELb0ELb1ELb0ELb1ELb1ELb1EEENS1_21CollectiveEpilogueFwdINS6_IJS8_SA_S9_EEENS6_IJNS7_ILi1EEESI_SI_EEESC_SE_Li128ELb1ELb1ELb1ELb0EEENS1_36VarlenDynamicPersistentTileSchedulerILi128ELi48ELi128ELi128ELb1ELb1ELb0ELb1ELb0ELb1EEEEEEEEEvNT_6ParamsE,@function
        .size           _ZN7cutlass13device_kernelIN5flash19enable_sm80_to_sm89INS1_16FlashAttnFwdSm80INS1_25CollectiveMainloopFwdSm80ILi4ELi1ELb0EN4cute5tupleIJNS5_1CILi128EEENS7_ILi48EEENS7_ILi96EEEEEELi96ENS_6half_tEfNS_4arch4Sm80ELb0ELb1ELb0ELb1ELb0ELb1ELb1ELb1EEENS1_21CollectiveEpilogueFwdINS6_IJS8_SA_S9_EEENS6_IJNS7_ILi1EEESI_SI_EEESC_SE_Li128ELb1ELb1ELb1ELb0EEENS1_36VarlenDynamicPersistentTileSchedulerILi128ELi48ELi128ELi128ELb1ELb1ELb0ELb1ELb0ELb1EEEEEEEEEvNT_6ParamsE,(.L_x_14 - _ZN7cutlass13device_kernelIN5flash19enable_sm80_to_sm89INS1_16FlashAttnFwdSm80INS1_25CollectiveMainloopFwdSm80ILi4ELi1ELb0EN4cute5tupleIJNS5_1CILi128EEENS7_ILi48EEENS7_ILi96EEEEEELi96ENS_6half_tEfNS_4arch4Sm80ELb0ELb1ELb0ELb1ELb0ELb1ELb1ELb1EEENS1_21CollectiveEpilogueFwdINS6_IJS8_SA_S9_EEENS6_IJNS7_ILi1EEESI_SI_EEESC_SE_Li128ELb1ELb1ELb1ELb0EEENS1_36VarlenDynamicPersistentTileSchedulerILi128ELi48ELi128ELi128ELb1ELb1ELb0ELb1ELb0ELb1EEEEEEEEEvNT_6ParamsE)
        .other          _ZN7cutlass13device_kernelIN5flash19enable_sm80_to_sm89INS1_16FlashAttnFwdSm80INS1_25CollectiveMainloopFwdSm80ILi4ELi1ELb0EN4cute5tupleIJNS5_1CILi128EEENS7_ILi48EEENS7_ILi96EEEEEELi96ENS_6half_tEfNS_4arch4Sm80ELb0ELb1ELb0ELb1ELb0ELb1ELb1ELb1EEENS1_21CollectiveEpilogueFwdINS6_IJS8_SA_S9_EEENS6_IJNS7_ILi1EEESI_SI_EEESC_SE_Li128ELb1ELb1ELb1ELb0EEENS1_36VarlenDynamicPersistentTileSchedulerILi128ELi48ELi128ELi128ELb1ELb1ELb0ELb1ELb0ELb1EEEEEEEEEvNT_6ParamsE,@"STO_CUDA_ENTRY STV_DEFAULT"
_ZN7cutlass13device_kernelIN5flash19enable_sm80_to_sm89INS1_16FlashAttnFwdSm80INS1_25CollectiveMainloopFwdSm80ILi4ELi1ELb0EN4cute5tupleIJNS5_1CILi128EEENS7_ILi48EEENS7_ILi96EEEEEELi96ENS_6half_tEfNS_4arch4Sm80ELb0ELb1ELb0ELb1ELb0ELb1ELb1ELb1EEENS1_21CollectiveEpilogueFwdINS6_IJS8_SA_S9_EEENS6_IJNS7_ILi1EEESI_SI_EEESC_SE_Li128ELb1ELb1ELb1ELb0EEENS1_36VarlenDynamicPersistentTileSchedulerILi128ELi48ELi128ELi128ELb1ELb1ELb0ELb1ELb0ELb1EEEEEEEEEvNT_6ParamsE:
[----:B------:R-:W-:Y:S01]  /*0000*/  LDC R1, c[0x0][0x37c] ;  /* 0x0000df00ff017b82 */ /* 0x000fe20000000800 */
[----:B------:R-:W-:Y:S05]  /*0010*/  EXIT ;  /* 0x000000000000794d */ /* 0x000fea0003800000 */
.L_x_5:
        /* <DEDUP_REMOVED lines=14> */
.L_x_14:


//--------------------- .text._ZN7cutlass13device_kernelIN5flash19enable_sm80_to_sm89INS1_16FlashAttnFwdSm80INS1_25CollectiveMainloopFwdSm80ILi4ELi1ELb0EN4cute5tupleIJNS5_1CILi128EEENS7_ILi64EEENS7_ILi96EEEEEELi96ENS_6half_tEfNS_4arch4Sm80ELb1ELb0ELb0ELb0ELb0ELb0ELb1ELb1EEENS1_21CollectiveEpilogueFwdINS6_IJS8_SA_S9_EEENS6_IJNS7_ILi1EEESI_SI_EEESC_SE_Li128ELb0ELb1ELb1ELb0EEENS1_30DynamicPersistentTileSchedulerILi128ELi128ELb1ELb1ELb0EEEEEEEEEvNT_6ParamsE --------------------------
	.section	.text._ZN7cutlass13device_kernelIN5flash19enable_sm80_to_sm89INS1_16FlashAttnFwdSm80INS1_25CollectiveMainloopFwdSm80ILi4ELi1ELb0EN4cute5tupleIJNS5_1CILi128EEENS7_ILi64EEENS7_ILi96EEEEEELi96ENS_6half_tEfNS_4arch4Sm80ELb1ELb0ELb0ELb0ELb0ELb0ELb1ELb1EEENS1_21CollectiveEpilogueFwdINS6_IJS8_SA_S9_EEENS6_IJNS7_ILi1EEESI_SI_EEESC_SE_Li128ELb0ELb1ELb1ELb0EEENS1_30DynamicPersistentTileSchedulerILi128ELi128ELb1ELb1ELb0EEEEEEEEEvNT_6ParamsE,"ax",@progbits
	.align	128
.text._ZN7cutlass13device_kernelIN5flash19enable_sm80_to_sm89INS1_16FlashAttnFwdSm80INS1_25CollectiveMainloopFwdSm80ILi4ELi1ELb0EN4cute5tupleIJNS5_1CILi128EEENS7_ILi64EEENS7_ILi96EEEEEELi96ENS_6half_tEfNS_4arch4Sm80ELb1ELb0ELb0ELb0ELb0ELb0ELb1ELb1EEENS1_21CollectiveEpilogueFwdINS6_IJS8_SA_S9_EEENS6_IJNS7_ILi1EEESI_SI_EEESC_SE_Li128ELb0ELb1ELb1ELb0EEENS1_30DynamicPersistentTileSchedulerILi128ELi128ELb1ELb1ELb0EEEEEEEEEvNT_6ParamsE:
        .type           _ZN7cutlass13device_kernelIN5flash19enable_sm80_to_sm89INS1_16FlashAttnFwdSm80INS1_25CollectiveMainloopFwdSm80ILi4ELi1ELb0EN4cute5tupleIJNS5_1CILi128EEENS7_ILi64EEENS7_ILi96EEEEEELi96ENS_6half_tEfNS_4arch4Sm80ELb1ELb0ELb0ELb0ELb0ELb0ELb1ELb1EEENS1_21CollectiveEpilogueFwdINS6_IJS8_SA_S9_EEENS6_IJNS7_ILi1EEESI_SI_EEESC_SE_Li128ELb0ELb1ELb1ELb0EEENS1_30DynamicPersistentTileSchedulerILi128ELi128ELb1ELb1ELb0EEEEEEEEEvNT_6ParamsE,@function
        .size           _ZN7cutlass13device_kernelIN5flash19enable_sm80_to_sm89INS1_16FlashAttnFwdSm80INS1_25CollectiveMainloopFwdSm80ILi4ELi1ELb0EN4cute5tupleIJNS5_1CILi128EEENS7_ILi64EEENS7_ILi96EEEEEELi96ENS_6half_tEfNS_4arch4Sm80ELb1ELb0ELb0ELb0ELb0ELb0ELb1ELb1EEENS1_21CollectiveEpilogueFwdINS6_IJS8_SA_S9_EEENS6_IJNS7_ILi1EEESI_SI_EEESC_SE_Li128ELb0ELb1ELb1ELb0EEENS1_30DynamicPersistentTileSchedulerILi128ELi128ELb1ELb1ELb0EEEEEEEEEvNT_6ParamsE,(.L_x_15 - _ZN7cutlass13device_kernelIN5flash19enable_sm80_to_sm89INS1_16FlashAttnFwdSm80INS1_25CollectiveMainloopFwdSm80ILi4ELi1ELb0EN4cute5tupleIJNS5_1CILi128EEENS7_ILi64EEENS7_ILi96EEEEEELi96ENS_6half_tEfNS_4arch4Sm80ELb1ELb0ELb0ELb0ELb0ELb0ELb1ELb1EEENS1_21CollectiveEpilogueFwdINS6_IJS8_SA_S9_EEENS6_IJNS7_ILi1EEESI_SI_EEESC_SE_Li128ELb0ELb1ELb1ELb0EEENS1_30DynamicPersistentTileSchedulerILi128ELi128ELb1ELb1ELb0EEEEEEEEEvNT_6ParamsE)
        .other          _ZN7cutlass13device_kernelIN5flash19enable_sm80_to_sm89INS1_16FlashAttnFwdSm80INS1_25CollectiveMainloopFwdSm80ILi4ELi1ELb0EN4cute5tupleIJNS5_1CILi128EEENS7_ILi64EEENS7_ILi96EEEEEELi96ENS_6half_tEfNS_4arch4Sm80ELb1ELb0ELb0ELb0ELb0ELb0ELb1ELb1EEENS1_21CollectiveEpilogueFwdINS6_IJS8_SA_S9_EEENS6_IJNS7_ILi1EEESI_SI_EEESC_SE_Li128ELb0ELb1ELb1ELb0EEENS1_30DynamicPersistentTileSchedulerILi128ELi128ELb1ELb1ELb0EEEEEEEEEvNT_6ParamsE,@"STO_CUDA_ENTRY STV_DEFAULT"
_ZN7cutlass13device_kernelIN5flash19enable_sm80_to_sm89INS1_16FlashAttnFwdSm80INS1_25CollectiveMainloopFwdSm80ILi4ELi1ELb0EN4cute5tupleIJNS5_1CILi128EEENS7_ILi64EEENS7_ILi96EEEEEELi96ENS_6half_tEfNS_4arch4Sm80ELb1ELb0ELb0ELb0ELb0ELb0ELb1ELb1EEENS1_21CollectiveEpilogueFwdINS6_IJS8_SA_S9_EEENS6_IJNS7_ILi1EEESI_SI_EEESC_SE_Li128ELb0ELb1ELb1ELb0EEENS1_30DynamicPersistentTileSchedulerILi128ELi128ELb1ELb1ELb0EEEEEEEEEvNT_6ParamsE:
[----:B------:R-:W-:Y:S01]  /*0000*/  LDC R1, c[0x0][0x37c] ;  /* 0x0000df00ff017b82 */ /* 0x000fe20000000800 */
[----:B------:R-:W-:Y:S05]  /*0010*/  EXIT ;  /* 0x000000000000794d */ /* 0x000fea0003800000 */
.L_x_6:
        /* <DEDUP_REMOVED lines=14> */
.L_x_15:


//--------------------- .text._ZN7cutlass13device_kernelIN5flash19enable_sm80_to_sm89INS1_16FlashAttnFwdSm80INS1_25CollectiveMainloopFwdSm80ILi4ELi1ELb0EN4cute5tupleIJNS5_1CILi128EEENS7_ILi48EEENS7_ILi96EEEEEELi96ENS_6half_tEfNS_4arch4Sm80ELb1ELb0ELb0ELb1ELb0ELb0ELb1ELb1EEENS1_21CollectiveEpilogueFwdINS6_IJS8_SA_S9_EEENS6_IJNS7_ILi1EEESI_SI_EEESC_SE_Li128ELb1ELb1ELb1ELb0EEENS1_36VarlenDynamicPersistentTileSchedulerILi128ELi48ELi128ELi128ELb1ELb1ELb0ELb1ELb1ELb1EEEEEEEEEvNT_6ParamsE --------------------------
	.section	.text._ZN7cutlass13device_kernelIN5flash19enable_sm80_to_sm89INS1_16FlashAttnFwdSm80INS1_25CollectiveMainloopFwdSm80ILi4ELi1ELb0EN4cute5tupleIJNS5_1CILi128EEENS7_ILi48EEENS7_ILi96EEEEEELi96ENS_6half_tEfNS_4arch4Sm80ELb1ELb0ELb0ELb1ELb0ELb0ELb1ELb1EEENS1_21CollectiveEpilogueFwdINS6_IJS8_SA_S9_EEENS6_IJNS7_ILi1EEESI_SI_EEESC_SE_Li128ELb1ELb1ELb1ELb0EEENS1_36VarlenDynamicPersistentTileSchedulerILi128ELi48ELi128ELi128ELb1ELb1ELb0ELb1ELb1ELb1EEEEEEEEEvNT_6ParamsE,"ax",@progbits
	.align	128
.text._ZN7cutlass13device_kernelIN5flash19enable_sm80_to_sm89INS1_16FlashAttnFwdSm80INS1_25CollectiveMainloopFwdSm80ILi4ELi1ELb0EN4cute5tupleIJNS5_1CILi128EEENS7_ILi48EEENS7_ILi96EEEEEELi96ENS_6half_tEfNS_4arch4Sm80ELb1ELb0ELb0ELb1ELb0ELb0ELb1ELb1EEENS1_21CollectiveEpilogueFwdINS6_IJS8_SA_S9_EEENS6_IJNS7_ILi1EEESI_SI_EEESC_SE_Li128ELb1ELb1ELb1ELb0EEENS1_36VarlenDynamicPersistentTileSchedulerILi128ELi48ELi128ELi128ELb1ELb1ELb0ELb1ELb1ELb1EEEEEEEEEvNT_6ParamsE:
        .type           _ZN7cutlass13device_kernelIN5flash19enable_sm80_to_sm89INS1_16FlashAttnFwdSm80INS1_25CollectiveMainloopFwdSm80ILi4ELi1ELb0EN4cute5tupleIJNS5_1CILi128EEENS7_ILi48EEENS7_ILi96EEEEEELi96ENS_6half_tEfNS_4arch4Sm80ELb1ELb0ELb0ELb1ELb0ELb0ELb1ELb1EEENS1_21CollectiveEpilogueFwdINS6_IJS8_SA_S9_EEENS6_IJNS7_ILi1EEESI_SI_EEESC_SE_Li128ELb1ELb1ELb1ELb0EEENS1_36VarlenDynamicPersistentTileSchedulerILi128ELi48ELi128ELi128ELb1ELb1ELb0ELb1ELb1ELb1EEEEEEEEEvNT_6ParamsE,@function
        .size           _ZN7cutlass13device_kernelIN5flash19enable_sm80_to_sm89INS1_16FlashAttnFwdSm80INS1_25CollectiveMainloopFwdSm80ILi4ELi1ELb0EN4cute5tupleIJNS5_1CILi128EEENS7_ILi48EEENS7_ILi96EEEEEELi96ENS_6half_tEfNS_4arch4Sm80ELb1ELb0ELb0ELb1ELb0ELb0ELb1ELb1EEENS1_21CollectiveEpilogueFwdINS6_IJS8_SA_S9_EEENS6_IJNS7_ILi1EEESI_SI_EEESC_SE_Li128ELb1ELb1ELb1ELb0EEENS1_36VarlenDynamicPersistentTileSchedulerILi128ELi48ELi128ELi128ELb1ELb1ELb0ELb1ELb1ELb1EEEEEEEEEvNT_6ParamsE,(.L_x_16 - _ZN7cutlass13device_kernelIN5flash19enable_sm80_to_sm89INS1_16FlashAttnFwdSm80INS1_25CollectiveMainloopFwdSm80ILi4ELi1ELb0EN4cute5tupleIJNS5_1CILi128EEENS7_ILi48EEENS7_ILi96EEEEEELi96ENS_6half_tEfNS_4arch4Sm80ELb1ELb0ELb0ELb1ELb0ELb0ELb1ELb1EEENS1_21CollectiveEpilogueFwdINS6_IJS8_SA_S9_EEENS6_IJNS7_ILi1EEESI_SI_EEESC_SE_Li128ELb1ELb1ELb1ELb0EEENS1_36VarlenDynamicPersistentTileSchedulerILi128ELi48ELi128ELi128ELb1ELb1ELb0ELb1ELb1ELb1EEEEEEEEEvNT_6ParamsE)
        .other          _ZN7cutlass13device_kernelIN5flash19enable_sm80_to_sm89INS1_16FlashAttnFwdSm80INS1_25CollectiveMainloopFwdSm80ILi4ELi1ELb0EN4cute5tupleIJNS5_1CILi128EEENS7_ILi48EEENS7_ILi96EEEEEELi96ENS_6half_tEfNS_4arch4Sm80ELb1ELb0ELb0ELb1ELb0ELb0ELb1ELb1EEENS1_21CollectiveEpilogueFwdINS6_IJS8_SA_S9_EEENS6_IJNS7_ILi1EEESI_SI_EEESC_SE_Li128ELb1ELb1ELb1ELb0EEENS1_36VarlenDynamicPersistentTileSchedulerILi128ELi48ELi128ELi128ELb1ELb1ELb0ELb1ELb1ELb1EEEEEEEEEvNT_6ParamsE,@"STO_CUDA_ENTRY STV_DEFAULT"
_ZN7cutlass13device_kernelIN5flash19enable_sm80_to_sm89INS1_16FlashAttnFwdSm80INS1_25CollectiveMainloopFwdSm80ILi4ELi1ELb0EN4cute5tupleIJNS5_1CILi128EEENS7_ILi48EEENS7_ILi96EEEEEELi96ENS_6half_tEfNS_4arch4Sm80ELb1ELb0ELb0ELb1ELb0ELb0ELb1ELb1EEENS1_21CollectiveEpilogueFwdINS6_IJS8_SA_S9_EEENS6_IJNS7_ILi1EEESI_SI_EEESC_SE_Li128ELb1ELb1ELb1ELb0EEENS1_36VarlenDynamicPersistentTileSchedulerILi128ELi48ELi128ELi128ELb1ELb1ELb0ELb1ELb1ELb1EEEEEEEEEvNT_6ParamsE:
[----:B------:R-:W-:Y:S01]  /*0000*/  LDC R1, c[0x0][0x37c] ;  /* 0x0000df00ff017b82 */ /* 0x000fe20000000800 */
[----:B------:R-:W-:Y:S05]  /*0010*/  EXIT ;  /* 0x000000000000794d */ /* 0x000fea0003800000 */
.L_x_7:
        /* <DEDUP_REMOVED lines=14> */
.L_x_16:


//--------------------- .text._ZN7cutlass13device_kernelIN5flash19enable_sm80_to_sm89INS1_16FlashAttnFwdSm80INS1_25CollectiveMainloopFwdSm80ILi4ELi1ELb0EN4cute5tupleIJNS5_1CILi128EEENS7_ILi48EEENS7_ILi96EEEEEELi96ENS_6half_tEfNS_4arch4Sm80ELb1ELb0ELb0ELb1ELb0ELb1ELb1ELb1EEENS1_21CollectiveEpilogueFwdINS6_IJS8_SA_S9_EEENS6_IJNS7_ILi1EEESI_SI_EEESC_SE_Li128ELb1ELb1ELb1ELb0EEENS1_36VarlenDynamicPersistentTileSchedulerILi128ELi48ELi128ELi128ELb1ELb1ELb0ELb1ELb1ELb1EEEEEEEEEvNT_6ParamsE --------------------------
	.section	.text._ZN7cutlass13device_kernelIN5flash19enable_sm80_to_sm89INS1_16FlashAttnFwdSm80INS1_25CollectiveMainloopFwdSm80ILi4ELi1ELb0EN4cute5tupleIJNS5_1CILi128EEENS7_ILi48EEENS7_ILi96EEEEEELi96ENS_6half_tEfNS_4arch4Sm80ELb1ELb0ELb0ELb1ELb0ELb1ELb1ELb1EEENS1_21CollectiveEpilogueFwdINS6_IJS8_SA_S9_EEENS6_IJNS7_ILi1EEESI_SI_EEESC_SE_Li128ELb1ELb1ELb1ELb0EEENS1_36VarlenDynamicPersistentTileSchedulerILi128ELi48ELi128ELi128ELb1ELb1ELb0ELb1ELb1ELb1EEEEEEEEEvNT_6ParamsE,"ax",@progbits
	.align	128
.text._ZN7cutlass13device_kernelIN5flash19enable_sm80_to_sm89INS1_16FlashAttnFwdSm80INS1_25CollectiveMainloopFwdSm80ILi4ELi1ELb0EN4cute5tupleIJNS5_1CILi128EEENS7_ILi48EEENS7_ILi96EEEEEELi96ENS_6half_tEfNS_4arch4Sm80ELb1ELb0ELb0ELb1ELb0ELb1ELb1ELb1EEENS1_21CollectiveEpilogueFwdINS6_IJS8_SA_S9_EEENS6_IJNS7_ILi1EEESI_SI_EEESC_SE_Li128ELb1ELb1ELb1ELb0EEENS1_36VarlenDynamicPersistentTileSchedulerILi128ELi48ELi128ELi128ELb1ELb1ELb0ELb1ELb1ELb1EEEEEEEEEvNT_6ParamsE:
        .type           _ZN7cutlass13device_kernelIN5flash19enable_sm80_to_sm89INS1_16FlashAttnFwdSm80INS1_25CollectiveMainloopFwdSm80ILi4ELi1ELb0EN4cute5tupleIJNS5_1CILi128EEENS7_ILi48EEENS7_ILi96EEEEEELi96ENS_6half_tEfNS_4arch4Sm80ELb1ELb0ELb0ELb1ELb0ELb1ELb1ELb1EEENS1_21CollectiveEpilogueFwdINS6_IJS8_SA_S9_EEENS6_IJNS7_ILi1EEESI_SI_EEESC_SE_Li128ELb1ELb1ELb1ELb0EEENS1_36VarlenDynamicPersistentTileSchedulerILi128ELi48ELi128ELi128ELb1ELb1ELb0ELb1ELb1ELb1EEEEEEEEEvNT_6ParamsE,@function
        .size           _ZN7cutlass13device_kernelIN5flash19enable_sm80_to_sm89INS1_16FlashAttnFwdSm80INS1_25CollectiveMainloopFwdSm80ILi4ELi1ELb0EN4cute5tupleIJNS5_1CILi128EEENS7_ILi48EEENS7_ILi96EEEEEELi96ENS_6half_tEfNS_4arch4Sm80ELb1ELb0ELb0ELb1ELb0ELb1ELb1ELb1EEENS1_21CollectiveEpilogueFwdINS6_IJS8_SA_S9_EEENS6_IJNS7_ILi1EEESI_SI_EEESC_SE_Li128ELb1ELb1ELb1ELb0EEENS1_36VarlenDynamicPersistentTileSchedulerILi128ELi48ELi128ELi128ELb1ELb1ELb0ELb1ELb1ELb1EEEEEEEEEvNT_6ParamsE,(.L_x_17 - _ZN7cutlass13device_kernelIN5flash19enable_sm80_to_sm89INS1_16FlashAttnFwdSm80INS1_25CollectiveMainloopFwdSm80ILi4ELi1ELb0EN4cute5tupleIJNS5_1CILi128EEENS7_ILi48EEENS7_ILi96EEEEEELi96ENS_6half_tEfNS_4arch4Sm80ELb1ELb0ELb0ELb1ELb0ELb1ELb1ELb1EEENS1_21CollectiveEpilogueFwdINS6_IJS8_SA_S9_EEENS6_IJNS7_ILi1EEESI_SI_EEESC_SE_Li128ELb1ELb1ELb1ELb0EEENS1_36VarlenDynamicPersistentTileSchedulerILi128ELi48ELi128ELi128ELb1ELb1ELb0ELb1ELb1ELb1EEEEEEEEEvNT_6ParamsE)
        .other          _ZN7cutlass13device_kernelIN5flash19enable_sm80_to_sm89INS1_16FlashAttnFwdSm80INS1_25CollectiveMainloopFwdSm80ILi4ELi1ELb0EN4cute5tupleIJNS5_1CILi128EEENS7_ILi48EEENS7_ILi96EEEEEELi96ENS_6half_tEfNS_4arch4Sm80ELb1ELb0ELb0ELb1ELb0ELb1ELb1ELb1EEENS1_21CollectiveEpilogueFwdINS6_IJS8_SA_S9_EEENS6_IJNS7_ILi1EEESI_SI_EEESC_SE_Li128ELb1ELb1ELb1ELb0EEENS1_36VarlenDynamicPersistentTileSchedulerILi128ELi48ELi128ELi128ELb1ELb1ELb0ELb1ELb1ELb1EEEEEEEEEvNT_6ParamsE,@"STO_CUDA_ENTRY STV_DEFAULT"
_ZN7cutlass13device_kernelIN5flash19enable_sm80_to_sm89INS1_16FlashAttnFwdSm80INS1_25CollectiveMainloopFwdSm80ILi4ELi1ELb0EN4cute5tupleIJNS5_1CILi128EEENS7_ILi48EEENS7_ILi96EEEEEELi96ENS_6half_tEfNS_4arch4Sm80ELb1ELb0ELb0ELb1ELb0ELb1ELb1ELb1EEENS1_21CollectiveEpilogueFwdINS6_IJS8_SA_S9_EEENS6_IJNS7_ILi1EEESI_SI_EEESC_SE_Li128ELb1ELb1ELb1ELb0EEENS1_36VarlenDynamicPersistentTileSchedulerILi128ELi48ELi128ELi128ELb1ELb1ELb0ELb1ELb1ELb1EEEEEEEEEvNT_6ParamsE:
[----:B------:R-:W-:Y:S01]  /*0000*/  LDC R1, c[0x0][0x37c] ;  /* 0x0000df00ff017b82 */ /* 0x000fe20000000800 */
[----:B------:R-:W-:Y:S05]  /*0010*/  EXIT ;  /* 0x000000000000794d */ /* 0x000fea0003800000 */
.L_x_8:
        /* <DEDUP_REMOVED lines=14> */
.L_x_17:


//--------------------- .nv.shared.reserved.0     --------------------------
	.section	.nv.shared.reserved.0,"aw",@nobits
	.weak		__nv_reservedSMEM_offset_0_alias
	.size		__nv_reservedSMEM_offset_0_alias, 0, 64
	.other		__nv_reservedSMEM_offset_0_alias,@"STO_CUDA_RESERVED_SHARED STV_DEFAULT"
__nv_reservedSMEM_offset_0_alias:
	.zero		0
	.zero		64


//--------------------- .nv.global                --------------------------
	.section	.nv.global,"aw",@nobits
.nv.global:
	.type		_ZN71_INTERNAL_5c73de79_35_flash_fwd_hdim96_fp16_split_sm80_cu_a6473388_36424cute1_E,@object
	.size		_ZN71_INTERNAL_5c73de79_35_flash_fwd_hdim96_fp16_split_sm80_cu_a6473388_36424cute1_E,(_ZN71_INTERNAL_5c73de79_35_flash_fwd_hdim96_fp16_split_sm80_cu_a6473388_36424cuda3std3__45__cpo6cbeginE - _ZN71_INTERNAL_5c73de79_35_flash_fwd_hdim96_fp16_split_sm80_cu_a6473388_36424cute1_E)
_ZN71_INTERNAL_5c73de79_35_flash_fwd_hdim96_fp16_split_sm80_cu_a6473388_36424cute1_E:
	.zero		1
	.type		_ZN71_INTERNAL_5c73de79_35_flash_fwd_hdim96_fp16_split_sm80_cu_a6473388_36424cuda3std3__45__cpo6cbeginE,@object
	.size		_ZN71_INTERNAL_5c73de79_35_flash_fwd_hdim96_fp16_split_sm80_cu_a6473388_36424cuda3std3__45__cpo6cbeginE,(_ZN71_INTERNAL_5c73de79_35_flash_fwd_hdim96_fp16_split_sm80_cu_a6473388_36424cuda3std3__48in_placeE - _ZN71_INTERNAL_5c73de79_35_flash_fwd_hdim96_fp16_split_sm80_cu_a6473388_36424cuda3std3__45__cpo6cbeginE)
_ZN71_INTERNAL_5c73de79_35_flash_fwd_hdim96_fp16_split_sm80_cu_a6473388_36424cuda3std3__45__cpo6cbeginE:
	.zero		1
	.type		_ZN71_INTERNAL_5c73de79_35_flash_fwd_hdim96_fp16_split_sm80_cu_a6473388_36424cuda3std3__48in_placeE,@object
	.size		_ZN71_INTERNAL_5c73de79_35_flash_fwd_hdim96_fp16_split_sm80_cu_a6473388_36424cuda3std3__48in_placeE,(_ZN71_INTERNAL_5c73de79_35_flash_fwd_hdim96_fp16_split_sm80_cu_a6473388_36424cuda3std6ranges3__45__cpo9iter_moveE - _ZN71_INTERNAL_5c73de79_35_flash_fwd_hdim96_fp16_split_sm80_cu_a6473388_36424cuda3std3__48in_placeE)
_ZN71_INTERNAL_5c73de79_35_flash_fwd_hdim96_fp16_split_sm80_cu_a6473388_36424cuda3std3__48in_placeE:
	.zero		1
	.type		_ZN71_INTERNAL_5c73de79_35_flash_fwd_hdim96_fp16_split_sm80_cu_a6473388_36424cuda3std6ranges3__45__cpo9iter_moveE,@object
	.size		_ZN71_INTERNAL_5c73de79_35_flash_fwd_hdim96_fp16_split_sm80_cu_a6473388_36424cuda3std6ranges3__45__cpo9iter_moveE,(_ZN71_INTERNAL_5c73de79_35_flash_fwd_hdim96_fp16_split_sm80_cu_a6473388_36424cuda3std3__45__cpo5beginE - _ZN71_INTERNAL_5c73de79_35_flash_fwd_hdim96_fp16_split_sm80_cu_a6473388_36424cuda3std6ranges3__45__cpo9iter_moveE)
_ZN71_INTERNAL_5c73de79_35_flash_fwd_hdim96_fp16_split_sm80_cu_a6473388_36424cuda3std6ranges3__45__cpo9iter_moveE:
	.zero		1
	.type		_ZN71_INTERNAL_5c73de79_35_flash_fwd_hdim96_fp16_split_sm80_cu_a6473388_36424cuda3std3__45__cpo5beginE,@object
	.size		_ZN71_INTERNAL_5c73de79_35_flash_fwd_hdim96_fp16_split_sm80_cu_a6473388_36424cuda3std3__45__cpo5beginE,(_ZN71_INTERNAL_5c73de79_35_flash_fwd_hdim96_fp16_split_sm80_cu_a6473388_36424cuda3std3__473_GLOBAL__N__5c73de79_35_flash_fwd_hdim96_fp16_split_sm80_cu_a6473388_36426ignoreE - _ZN71_INTERNAL_5c73de79_35_flash_fwd_hdim96_fp16_split_sm80_cu_a6473388_36424cuda3std3__45__cpo5beginE)
_ZN71_INTERNAL_5c73de79_35_flash_fwd_hdim96_fp16_split_sm80_cu_a6473388_36424cuda3std3__45__cpo5beginE:
	.zero		1
	.type		_ZN71_INTERNAL_5c73de79_35_flash_fwd_hdim96_fp16_split_sm80_cu_a6473388_36424cuda3std3__473_GLOBAL__N__5c73de79_35_flash_fwd_hdim96_fp16_split_sm80_cu_a6473388_36426ignoreE,@object
	.size		_ZN71_INTERNAL_5c73de79_35_flash_fwd_hdim96_fp16_split_sm80_cu_a6473388_36424cuda3std3__473_GLOBAL__N__5c73de79_35_flash_fwd_hdim96_fp16_split_sm80_cu_a6473388_36426ignoreE,(_ZN71_INTERNAL_5c73de79_35_flash_fwd_hdim96_fp16_split_sm80_cu_a6473388_36424cute7productE - _ZN71_INTERNAL_5c73de79_35_flash_fwd_hdim96_fp16_split_sm80_cu_a6473388_36424cuda3std3__473_GLOBAL__N__5c73de79_35_flash_fwd_hdim96_fp16_split_sm80_cu_a6473388_36426ignoreE)
_ZN71_INTERNAL_5c73de79_35_flash_fwd_hdim96_fp16_split_sm80_cu_a6473388_36424cuda3std3__473_GLOBAL__N__5c73de79_35_flash_fwd_hdim96_fp16_split_sm80_cu_a6473388_36426ignoreE:
	.zero		1
	.type		_ZN71_INTERNAL_5c73de79_35_flash_fwd_hdim96_fp16_split_sm80_cu_a6473388_36424cute7productE,@object
	.size		_ZN71_INTERNAL_5c73de79_35_flash_fwd_hdim96_fp16_split_sm80_cu_a6473388_36424cute7productE,(_ZN71_INTERNAL_5c73de79_35_flash_fwd_hdim96_fp16_split_sm80_cu_a6473388_36424cuda3std3__45__cpo3endE - _ZN71_INTERNAL_5c73de79_35_flash_fwd_hdim96_fp16_split_sm80_cu_a6473388_36424cute7productE)
_ZN71_INTERNAL_5c73de79_35_flash_fwd_hdim96_fp16_split_sm80_cu_a6473388_36424cute7productE:
	.zero		1
	.type		_ZN71_INTERNAL_5c73de79_35_flash_fwd_hdim96_fp16_split_sm80_cu_a6473388_36424cuda3std3__45__cpo3endE,@object
	.size		_ZN71_INTERNAL_5c73de79_35_flash_fwd_hdim96_fp16_split_sm80_cu_a6473388_36424cuda3std3__45__cpo3endE,(_ZN71_INTERNAL_5c73de79_35_flash_fwd_hdim96_fp16_split_sm80_cu_a6473388_36424cuda3std3__419piecewise_constructE - _ZN71_INTERNAL_5c73de79_35_flash_fwd_hdim96_fp16_split_sm80_cu_a6473388_36424cuda3std3__45__cpo3endE)
_ZN71_INTERNAL_5c73de79_35_flash_fwd_hdim96_fp16_split_sm80_cu_a6473388_36424cuda3std3__45__cpo3endE:
	.zero		1
	.type		_ZN71_INTERNAL_5c73de79_35_flash_fwd_hdim96_fp16_split_sm80_cu_a6473388_36424cuda3std3__419piecewise_constructE,@object
	.size		_ZN71_INTERNAL_5c73de79_35_flash_fwd_hdim96_fp16_split_sm80_cu_a6473388_36424cuda3std3__419piecewise_constructE,(_ZN71_INTERNAL_5c73de79_35_flash_fwd_hdim96_fp16_split_sm80_cu_a6473388_36424cuda3std3__45__cpo4cendE - _ZN71_INTERNAL_5c73de79_35_flash_fwd_hdim96_fp16_split_sm80_cu_a6473388_36424cuda3std3__419piecewise_constructE)
_ZN71_INTERNAL_5c73de79_35_flash_fwd_hdim96_fp16_split_sm80_cu_a6473388_36424cuda3std3__419piecewise_constructE:
	.zero		1
	.type		_ZN71_INTERNAL_5c73de79_35_flash_fwd_hdim96_fp16_split_sm80_cu_a6473388_36424cuda3std3__45__cpo4cendE,@object
	.size		_ZN71_INTERNAL_5c73de79_35_flash_fwd_hdim96_fp16_split_sm80_cu_a6473388_36424cuda3std3__45__cpo4cendE,(_ZN71_INTERNAL_5c73de79_35_flash_fwd_hdim96_fp16_split_sm80_cu_a6473388_36424cuda3std6ranges3__45__cpo4swapE - _ZN71_INTERNAL_5c73de79_35_flash_fwd_hdim96_fp16_split_sm80_cu_a6473388_36424cuda3std3__45__cpo4cendE)
_ZN71_INTERNAL_5c73de79_35_flash_fwd_hdim96_fp16_split_sm80_cu_a6473388_36424cuda3std3__45__cpo4cendE:
	.zero		1
	.type		_ZN71_INTERNAL_5c73de79_35_flash_fwd_hdim96_fp16_split_sm80_cu_a6473388_36424cuda3std6ranges3__45__cpo4swapE,@object
	.size		_ZN71_INTERNAL_5c73de79_35_flash_fwd_hdim96_fp16_split_sm80_cu_a6473388_36424cuda3std6ranges3__45__cpo4swapE,(.L_7 - _ZN71_INTERNAL_5c73de79_35_flash_fwd_hdim96_fp16_split_sm80_cu_a6473388_36424cuda3std6ranges3__45__cpo4swapE)
_ZN71_INTERNAL_5c73de79_35_flash_fwd_hdim96_fp16_split_sm80_cu_a6473388_36424cuda3std6ranges3__45__cpo4swapE:
	.zero		1
.L_7:


//--------------------- .nv.constant0._ZN7cutlass13device_kernelIN5flash19enable_sm80_to_sm89INS1_16FlashAttnFwdSm80INS1_25CollectiveMainloopFwdSm80ILi4ELi1ELb0EN4cute5tupleIJNS5_1CILi128EEENS7_ILi64EEENS7_ILi96EEEEEELi96ENS_6half_tEfNS_4arch4Sm80ELb0ELb0ELb0ELb0ELb0ELb0ELb1ELb1EEENS1_21CollectiveEpilogueFwdINS6_IJS8_SA_S9_EEENS6_IJNS7_ILi1EEESI_SI_EEESC_SE_Li128ELb0ELb1ELb1ELb0EEENS1_19SingleTileSchedulerILb0ELb1ELb1ELi128EEEEEEEEEvNT_6ParamsE --------------------------
	.section	.nv.constant0._ZN7cutlass13device_kernelIN5flash19enable_sm80_to_sm89INS1_16FlashAttnFwdSm80INS1_25CollectiveMainloopFwdSm80ILi4ELi1ELb0EN4cute5tupleIJNS5_1CILi128EEENS7_ILi64EEENS7_ILi96EEEEEELi96ENS_6half_tEfNS_4arch4Sm80ELb0ELb0ELb0ELb0ELb0ELb0ELb1ELb1EEENS1_21CollectiveEpilogueFwdINS6_IJS8_SA_S9_EEENS6_IJNS7_ILi1EEESI_SI_EEESC_SE_Li128ELb0ELb1ELb1ELb0EEENS1_19SingleTileSchedulerILb0ELb1ELb1ELi128EEEEEEEEEvNT_6ParamsE,"a",@progbits
	.sectionflags	@""
	.align	4
.nv.constant0._ZN7cutlass13device_kernelIN5flash19enable_sm80_to_sm89INS1_16FlashAttnFwdSm80INS1_25CollectiveMainloopFwdSm80ILi4ELi1ELb0EN4cute5tupleIJNS5_1CILi128EEENS7_ILi64EEENS7_ILi96EEEEEELi96ENS_6half_tEfNS_4arch4Sm80ELb0ELb0ELb0ELb0ELb0ELb0ELb1ELb1EEENS1_21CollectiveEpilogueFwdINS6_IJS8_SA_S9_EEENS6_IJNS7_ILi1EEESI_SI_EEESC_SE_Li128ELb0ELb1ELb1ELb0EEENS1_19SingleTileSchedulerILb0ELb1ELb1ELi128EEEEEEEEEvNT_6ParamsE:
	.zero		1944


//--------------------- .nv.constant0._ZN7cutlass13device_kernelIN5flash19enable_sm80_to_sm89INS1_16FlashAttnFwdSm80INS1_25CollectiveMainloopFwdSm80ILi4ELi1ELb0EN4cute5tupleIJNS5_1CILi128EEENS7_ILi48EEENS7_ILi96EEEEEELi96ENS_6half_tEfNS_4arch4Sm80ELb0ELb0ELb0ELb1ELb0ELb0ELb1ELb1EEENS1_21CollectiveEpilogueFwdINS6_IJS8_SA_S9_EEENS6_IJNS7_ILi1EEESI_SI_EEESC_SE_Li128ELb1ELb1ELb1ELb0EEENS1_36VarlenDynamicPersistentTileSchedulerILi128ELi48ELi128ELi128ELb1ELb1ELb0ELb0ELb1ELb1EEEEEEEEEvNT_6ParamsE --------------------------
	.section	.nv.constant0._ZN7cutlass13device_kernelIN5flash19enable_sm80_to_sm89INS1_16FlashAttnFwdSm80INS1_25CollectiveMainloopFwdSm80ILi4ELi1ELb0EN4cute5tupleIJNS5_1CILi128EEENS7_ILi48EEENS7_ILi96EEEEEELi96ENS_6half_tEfNS_4arch4Sm80ELb0ELb0ELb0ELb1ELb0ELb0ELb1ELb1EEENS1_21CollectiveEpilogueFwdINS6_IJS8_SA_S9_EEENS6_IJNS7_ILi1EEESI_SI_EEESC_SE_Li128ELb1ELb1ELb1ELb0EEENS1_36VarlenDynamicPersistentTileSchedulerILi128ELi48ELi128ELi128ELb1ELb1ELb0ELb0ELb1ELb1EEEEEEEEEvNT_6ParamsE,"a",@progbits
	.sectionflags	@""
	.align	4
.nv.constant0._ZN7cutlass13device_kernelIN5flash19enable_sm80_to_sm89INS1_16FlashAttnFwdSm80INS1_25CollectiveMainloopFwdSm80ILi4ELi1ELb0EN4cute5tupleIJNS5_1CILi128EEENS7_ILi48EEENS7_ILi96EEEEEELi96ENS_6half_tEfNS_4arch4Sm80ELb0ELb0ELb0ELb1ELb0ELb0ELb1ELb1EEENS1_21CollectiveEpilogueFwdINS6_IJS8_SA_S9_EEENS6_IJNS7_ILi1EEESI_SI_EEESC_SE_Li128ELb1ELb1ELb1ELb0EEENS1_36VarlenDynamicPersistentTileSchedulerILi128ELi48ELi128ELi128ELb1ELb1ELb0ELb0ELb1ELb1EEEEEEEEEvNT_6ParamsE:
	.zero		1976


//--------------------- .nv.constant0._ZN7cutlass13device_kernelIN5flash19enable_sm80_to_sm89INS1_16FlashAttnFwdSm80INS1_25CollectiveMainloopFwdSm80ILi4ELi1ELb0EN4cute5tupleIJNS5_1CILi128EEENS7_ILi48EEENS7_ILi96EEEEEELi96ENS_6half_tEfNS_4arch4Sm80ELb0ELb0ELb0ELb1ELb0ELb1ELb1ELb1EEENS1_21CollectiveEpilogueFwdINS6_IJS8_SA_S9_EEENS6_IJNS7_ILi1EEESI_SI_EEESC_SE_Li128ELb1ELb1ELb1ELb0EEENS1_36VarlenDynamicPersistentTileSchedulerILi128ELi48ELi128ELi128ELb1ELb1ELb0ELb0ELb1ELb1EEEEEEEEEvNT_6ParamsE --------------------------
	.section	.nv.constant0._ZN7cutlass13device_kernelIN5flash19enable_sm80_to_sm89INS1_16FlashAttnFwdSm80INS1_25CollectiveMainloopFwdSm80ILi4ELi1ELb0EN4cute5tupleIJNS5_1CILi128EEENS7_ILi48EEENS7_ILi96EEEEEELi96ENS_6half_tEfNS_4arch4Sm80ELb0ELb0ELb0ELb1ELb0ELb1ELb1ELb1EEENS1_21CollectiveEpilogueFwdINS6_IJS8_SA_S9_EEENS6_IJNS7_ILi1EEESI_SI_EEESC_SE_Li128ELb1ELb1ELb1ELb0EEENS1_36VarlenDynamicPersistentTileSchedulerILi128ELi48ELi128ELi128ELb1ELb1ELb0ELb0ELb1ELb1EEEEEEEEEvNT_6ParamsE,"a",@progbits
	.sectionflags	@""
	.align	4
.nv.constant0._ZN7cutlass13device_kernelIN5flash19enable_sm80_to_sm89INS1_16FlashAttnFwdSm80INS1_25CollectiveMainloopFwdSm80ILi4ELi1ELb0EN4cute5tupleIJNS5_1CILi128EEENS7_ILi48EEENS7_ILi96EEEEEELi96ENS_6half_tEfNS_4arch4Sm80ELb0ELb0ELb0ELb1ELb0ELb1ELb1ELb1EEENS1_21CollectiveEpilogueFwdINS6_IJS8_SA_S9_EEENS6_IJNS7_ILi1EEESI_SI_EEESC_SE_Li128ELb1ELb1ELb1ELb0EEENS1_36VarlenDynamicPersistentTileSchedulerILi128ELi48ELi128ELi128ELb1ELb1ELb0ELb0ELb1ELb1EEEEEEEEEvNT_6ParamsE:
	.zero		1976


//--------------------- .nv.constant0._ZN7cutlass13device_kernelIN5flash19enable_sm80_to_sm89INS1_16FlashAttnFwdSm80INS1_25CollectiveMainloopFwdSm80ILi4ELi1ELb0EN4cute5tupleIJNS5_1CILi128EEENS7_ILi48EEENS7_ILi96EEEEEELi96ENS_6half_tEfNS_4arch4Sm80ELb0ELb1ELb0ELb0ELb0ELb0ELb1ELb1EEENS1_21CollectiveEpilogueFwdINS6_IJS8_SA_S9_EEENS6_IJNS7_ILi1EEESI_SI_EEESC_SE_Li128ELb0ELb1ELb1ELb0EEENS1_19SingleTileSchedulerILb0ELb1ELb1ELi128EEEEEEEEEvNT_6ParamsE --------------------------
	.section	.nv.constant0._ZN7cutlass13device_kernelIN5flash19enable_sm80_to_sm89INS1_16FlashAttnFwdSm80INS1_25CollectiveMainloopFwdSm80ILi4ELi1ELb0EN4cute5tupleIJNS5_1CILi128EEENS7_ILi48EEENS7_ILi96EEEEEELi96ENS_6half_tEfNS_4arch4Sm80ELb0ELb1ELb0ELb0ELb0ELb0ELb1ELb1EEENS1_21CollectiveEpilogueFwdINS6_IJS8_SA_S9_EEENS6_IJNS7_ILi1EEESI_SI_EEESC_SE_Li128ELb0ELb1ELb1ELb0EEENS1_19SingleTileSchedulerILb0ELb1ELb1ELi128EEEEEEEEEvNT_6ParamsE,"a",@progbits
	.sectionflags	@""
	.align	4
.nv.constant0._ZN7cutlass13device_kernelIN5flash19enable_sm80_to_sm89INS1_16FlashAttnFwdSm80INS1_25CollectiveMainloopFwdSm80ILi4ELi1ELb0EN4cute5tupleIJNS5_1CILi128EEENS7_ILi48EEENS7_ILi96EEEEEELi96ENS_6half_tEfNS_4arch4Sm80ELb0ELb1ELb0ELb0ELb0ELb0ELb1ELb1EEENS1_21CollectiveEpilogueFwdINS6_IJS8_SA_S9_EEENS6_IJNS7_ILi1EEESI_SI_EEESC_SE_Li128ELb0ELb1ELb1ELb0EEENS1_19SingleTileSchedulerILb0ELb1ELb1ELi128EEEEEEEEEvNT_6ParamsE:
	.zero		1944


//--------------------- .nv.constant0._ZN7cutlass13device_kernelIN5flash19enable_sm80_to_sm89INS1_16FlashAttnFwdSm80INS1_25CollectiveMainloopFwdSm80ILi4ELi1ELb0EN4cute5tupleIJNS5_1CILi128EEENS7_ILi48EEENS7_ILi96EEEEEELi96ENS_6half_tEfNS_4arch4Sm80ELb0ELb1ELb0ELb1ELb0ELb0ELb1ELb1EEENS1_21CollectiveEpilogueFwdINS6_IJS8_SA_S9_EEENS6_IJNS7_ILi1EEESI_SI_EEESC_SE_Li128ELb1ELb1ELb1ELb0EEENS1_36VarlenDynamicPersistentTileSchedulerILi128ELi48ELi128ELi128ELb1ELb1ELb0ELb1ELb0ELb1EEEEEEEEEvNT_6ParamsE --------------------------
	.section	.nv.constant0._ZN7cutlass13device_kernelIN5flash19enable_sm80_to_sm89INS1_16FlashAttnFwdSm80INS1_25CollectiveMainloopFwdSm80ILi4ELi1ELb0EN4cute5tupleIJNS5_1CILi128EEENS7_ILi48EEENS7_ILi96EEEEEELi96ENS_6half_tEfNS_4arch4Sm80ELb0ELb1ELb0ELb1ELb0ELb0ELb1ELb1EEENS1_21CollectiveEpilogueFwdINS6_IJS8_SA_S9_EEENS6_IJNS7_ILi1EEESI_SI_EEESC_SE_Li128ELb1ELb1ELb1ELb0EEENS1_36VarlenDynamicPersistentTileSchedulerILi128ELi48ELi128ELi128ELb1ELb1ELb0ELb1ELb0ELb1EEEEEEEEEvNT_6ParamsE,"a",@progbits
	.sectionflags	@""
	.align	4
.nv.constant0._ZN7cutlass13device_kernelIN5flash19enable_sm80_to_sm89INS1_16FlashAttnFwdSm80INS1_25CollectiveMainloopFwdSm80ILi4ELi1ELb0EN4cute5tupleIJNS5_1CILi128EEENS7_ILi48EEENS7_ILi96EEEEEELi96ENS_6half_tEfNS_4arch4Sm80ELb0ELb1ELb0ELb1ELb0ELb0ELb1ELb1EEENS1_21CollectiveEpilogueFwdINS6_IJS8_SA_S9_EEENS6_IJNS7_ILi1EEESI_SI_EEESC_SE_Li128ELb1ELb1ELb1ELb0EEENS1_36VarlenDynamicPersistentTileSchedulerILi128ELi48ELi128ELi128ELb1ELb1ELb0ELb1ELb0ELb1EEEEEEEEEvNT_6ParamsE:
	.zero		1976


//--------------------- .nv.constant0._ZN7cutlass13device_kernelIN5flash19enable_sm80_to_sm89INS1_16FlashAttnFwdSm80INS1_25CollectiveMainloopFwdSm80ILi4ELi1ELb0EN4cute5tupleIJNS5_1CILi128EEENS7_ILi48EEENS7_ILi96EEEEEELi96ENS_6half_tEfNS_4arch4Sm80ELb0ELb1ELb0ELb1ELb0ELb1ELb1ELb1EEENS1_21CollectiveEpilogueFwdINS6_IJS8_SA_S9_EEENS6_IJNS7_ILi1EEESI_SI_EEESC_SE_Li128ELb1ELb1ELb1ELb0EEENS1_36VarlenDynamicPersistentTileSchedulerILi128ELi48ELi128ELi128ELb1ELb1ELb0ELb1ELb0ELb1EEEEEEEEEvNT_6ParamsE --------------------------
	.section	.nv.constant0._ZN7cutlass13device_kernelIN5flash19enable_sm80_to_sm89INS1_16FlashAttnFwdSm80INS1_25CollectiveMainloopFwdSm80ILi4ELi1ELb0EN4cute5tupleIJNS5_1CILi128EEENS7_ILi48EEENS7_ILi96EEEEEELi96ENS_6half_tEfNS_4arch4Sm80ELb0ELb1ELb0ELb1ELb0ELb1ELb1ELb1EEENS1_21CollectiveEpilogueFwdINS6_IJS8_SA_S9_EEENS6_IJNS7_ILi1EEESI_SI_EEESC_SE_Li128ELb1ELb1ELb1ELb0EEENS1_36VarlenDynamicPersistentTileSchedulerILi128ELi48ELi128ELi128ELb1ELb1ELb0ELb1ELb0ELb1EEEEEEEEEvNT_6ParamsE,"a",@progbits
	.sectionflags	@""
	.align	4
.nv.constant0._ZN7cutlass13device_kernelIN5flash19enable_sm80_to_sm89INS1_16FlashAttnFwdSm80INS1_25CollectiveMainloopFwdSm80ILi4ELi1ELb0EN4cute5tupleIJNS5_1CILi128EEENS7_ILi48EEENS7_ILi96EEEEEELi96ENS_6half_tEfNS_4arch4Sm80ELb0ELb1ELb0ELb1ELb0ELb1ELb1ELb1EEENS1_21CollectiveEpilogueFwdINS6_IJS8_SA_S9_EEENS6_IJNS7_ILi1EEESI_SI_EEESC_SE_Li128ELb1ELb1ELb1ELb0EEENS1_36VarlenDynamicPersistentTileSchedulerILi128ELi48ELi128ELi128ELb1ELb1ELb0ELb1ELb0ELb1EEEEEEEEEvNT_6ParamsE:
	.zero		1976


//--------------------- .nv.constant0._ZN7cutlass13device_kernelIN5flash19enable_sm80_to_sm89INS1_16FlashAttnFwdSm80INS1_25CollectiveMainloopFwdSm80ILi4ELi1ELb0EN4cute5tupleIJNS5_1CILi128EEENS7_ILi64EEENS7_ILi96EEEEEELi96ENS_6half_tEfNS_4arch4Sm80ELb1ELb0ELb0ELb0ELb0ELb0ELb1ELb1EEENS1_21CollectiveEpilogueFwdINS6_IJS8_SA_S9_EEENS6_IJNS7_ILi1EEESI_SI_EEESC_SE_Li128ELb0ELb1ELb1ELb0EEENS1_30DynamicPersistentTileSchedulerILi128ELi128ELb1ELb1ELb0EEEEEEEEEvNT_6ParamsE --------------------------
	.section	.nv.constant0._ZN7cutlass13device_kernelIN5flash19enable_sm80_to_sm89INS1_16FlashAttnFwdSm80INS1_25CollectiveMainloopFwdSm80ILi4ELi1ELb0EN4cute5tupleIJNS5_1CILi128EEENS7_ILi64EEENS7_ILi96EEEEEELi96ENS_6half_tEfNS_4arch4Sm80ELb1ELb0ELb0ELb0ELb0ELb0ELb1ELb1EEENS1_21CollectiveEpilogueFwdINS6_IJS8_SA_S9_EEENS6_IJNS7_ILi1EEESI_SI_EEESC_SE_Li128ELb0ELb1ELb1ELb0EEENS1_30DynamicPersistentTileSchedulerILi128ELi128ELb1ELb1ELb0EEEEEEEEEvNT_6ParamsE,"a",@progbits
	.sectionflags	@""
	.align	4
.nv.constant0._ZN7cutlass13device_kernelIN5flash19enable_sm80_to_sm89INS1_16FlashAttnFwdSm80INS1_25CollectiveMainloopFwdSm80ILi4ELi1ELb0EN4cute5tupleIJNS5_1CILi128EEENS7_ILi64EEENS7_ILi96EEEEEELi96ENS_6half_tEfNS_4arch4Sm80ELb1ELb0ELb0ELb0ELb0ELb0ELb1ELb1EEENS1_21CollectiveEpilogueFwdINS6_IJS8_SA_S9_EEENS6_IJNS7_ILi1EEESI_SI_EEESC_SE_Li128ELb0ELb1ELb1ELb0EEENS1_30DynamicPersistentTileSchedulerILi128ELi128ELb1ELb1ELb0EEEEEEEEEvNT_6ParamsE:
	.zero		1960


//--------------------- .nv.constant0._ZN7cutlass13device_kernelIN5flash19enable_sm80_to_sm89INS1_16FlashAttnFwdSm80INS1_25CollectiveMainloopFwdSm80ILi4ELi1ELb0EN4cute5tupleIJNS5_1CILi128EEENS7_ILi48EEENS7_ILi96EEEEEELi96ENS_6half_tEfNS_4arch4Sm80ELb1ELb0ELb0ELb1ELb0ELb0ELb1ELb1EEENS1_21CollectiveEpilogueFwdINS6_IJS8_SA_S9_EEENS6_IJNS7_ILi1EEESI_SI_EEESC_SE_Li128ELb1ELb1ELb1ELb0EEENS1_36VarlenDynamicPersistentTileSchedulerILi128ELi48ELi128ELi128ELb1ELb1ELb0ELb1ELb1ELb1EEEEEEEEEvNT_6ParamsE --------------------------
	.section	.nv.constant0._ZN7cutlass13device_kernelIN5flash19enable_sm80_to_sm89INS1_16FlashAttnFwdSm80INS1_25CollectiveMainloopFwdSm80ILi4ELi1ELb0EN4cute5tupleIJNS5_1CILi128EEENS7_ILi48EEENS7_ILi96EEEEEELi96ENS_6half_tEfNS_4arch4Sm80ELb1ELb0ELb0ELb1ELb0ELb0ELb1ELb1EEENS1_21CollectiveEpilogueFwdINS6_IJS8_SA_S9_EEENS6_IJNS7_ILi1EEESI_SI_EEESC_SE_Li128ELb1ELb1ELb1ELb0EEENS1_36VarlenDynamicPersistentTileSchedulerILi128ELi48ELi128ELi128ELb1ELb1ELb0ELb1ELb1ELb1EEEEEEEEEvNT_6ParamsE,"a",@progbits
	.sectionflags	@""
	.align	4
.nv.constant0._ZN7cutlass13device_kernelIN5flash19enable_sm80_to_sm89INS1_16FlashAttnFwdSm80INS1_25CollectiveMainloopFwdSm80ILi4ELi1ELb0EN4cute5tupleIJNS5_1CILi128EEENS7_ILi48EEENS7_ILi96EEEEEELi96ENS_6half_tEfNS_4arch4Sm80ELb1ELb0ELb0ELb1ELb0ELb0ELb1ELb1EEENS1_21CollectiveEpilogueFwdINS6_IJS8_SA_S9_EEENS6_IJNS7_ILi1EEESI_SI_EEESC_SE_Li128ELb1ELb1ELb1ELb0EEENS1_36VarlenDynamicPersistentTileSchedulerILi128ELi48ELi128ELi128ELb1ELb1ELb0ELb1ELb1ELb1EEEEEEEEEvNT_6ParamsE:
	.zero		1976


//--------------------- .nv.constant0._ZN7cutlass13device_kernelIN5flash19enable_sm80_to_sm89INS1_16FlashAttnFwdSm80INS1_25CollectiveMainloopFwdSm80ILi4ELi1ELb0EN4cute5tupleIJNS5_1CILi128EEENS7_ILi48EEENS7_ILi96EEEEEELi96ENS_6half_tEfNS_4arch4Sm80ELb1ELb0ELb0ELb1ELb0ELb1ELb1ELb1EEENS1_21CollectiveEpilogueFwdINS6_IJS8_SA_S9_EEENS6_IJNS7_ILi1EEESI_SI_EEESC_SE_Li128ELb1ELb1ELb1ELb0EEENS1_36VarlenDynamicPersistentTileSchedulerILi128ELi48ELi128ELi128ELb1ELb1ELb0ELb1ELb1ELb1EEEEEEEEEvNT_6ParamsE --------------------------
	.section	.nv.constant0._ZN7cutlass13device_kernelIN5flash19enable_sm80_to_sm89INS1_16FlashAttnFwdSm80INS1_25CollectiveMainloopFwdSm80ILi4ELi1ELb0EN4cute5tupleIJNS5_1CILi128EEENS7_ILi48EEENS7_ILi96EEEEEELi96ENS_6half_tEfNS_4arch4Sm80ELb1ELb0ELb0ELb1ELb0ELb1ELb1ELb1EEENS1_21CollectiveEpilogueFwdINS6_IJS8_SA_S9_EEENS6_IJNS7_ILi1EEESI_SI_EEESC_SE_Li128ELb1ELb1ELb1ELb0EEENS1_36VarlenDynamicPersistentTileSchedulerILi128ELi48ELi128ELi128ELb1ELb1ELb0ELb1ELb1ELb1EEEEEEEEEvNT_6ParamsE,"a",@progbits
	.sectionflags	@""
	.align	4
.nv.constant0._ZN7cutlass13device_kernelIN5flash19enable_sm80_to_sm89INS1_16FlashAttnFwdSm80INS1_25CollectiveMainloopFwdSm80ILi4ELi1ELb0EN4cute5tupleIJNS5_1CILi128EEENS7_ILi48EEENS7_ILi96EEEEEELi96ENS_6half_tEfNS_4arch4Sm80ELb1ELb0ELb0ELb1ELb0ELb1ELb1ELb1EEENS1_21CollectiveEpilogueFwdINS6_IJS8_SA_S9_EEENS6_IJNS7_ILi1EEESI_SI_EEESC_SE_Li128ELb1ELb1ELb1ELb0EEENS1_36VarlenDynamicPersistentTileSchedulerILi128ELi48ELi128ELi128ELb1ELb1ELb0ELb1ELb1ELb1EEEEEEEEEvNT_6ParamsE:
	.zero		1976


//--------------------- SYMBOLS --------------------------

	.type		.nv.reservedSmem.offset0,@object
	.size		.nv.reservedSmem.offset0,0x4
